	.headerflags	@"EF_CUDA_TEXMODE_UNIFIED EF_CUDA_64BIT_ADDRESS EF_CUDA_SM86 EF_CUDA_VIRTUAL_SM(EF_CUDA_SM86)"
	.elftype	@"ET_EXEC"


//--------------------- .nv.info                  --------------------------
	.section	.nv.info,"",@"SHT_CUDA_INFO"
	.align	4


	//----- nvinfo : EIATTR_REGCOUNT
	.align		4
        /*0000*/ 	.byte	0x04, 0x2f
        /*0002*/ 	.short	(.L_1 - .L_0)
	.align		4
.L_0:
        /*0004*/ 	.word	index@(triton_mm)
        /*0008*/ 	.word	0x000000ff


	//----- nvinfo : EIATTR_MAX_STACK_SIZE
	.align		4
.L_1:
        /*000c*/ 	.byte	0x04, 0x23
        /*000e*/ 	.short	(.L_3 - .L_2)
	.align		4
.L_2:
        /*0010*/ 	.word	index@(triton_mm)
        /*0014*/ 	.word	0x00000000


	//----- nvinfo : EIATTR_MIN_STACK_SIZE
	.align		4
.L_3:
        /*0018*/ 	.byte	0x04, 0x12
        /*001a*/ 	.short	(.L_5 - .L_4)
	.align		4
.L_4:
        /*001c*/ 	.word	index@(triton_mm)
        /*0020*/ 	.word	0x00000090


	//----- nvinfo : EIATTR_FRAME_SIZE
	.align		4
.L_5:
        /*0024*/ 	.byte	0x04, 0x11
        /*0026*/ 	.short	(.L_7 - .L_6)
	.align		4
.L_6:
        /*0028*/ 	.word	index@(triton_mm)
        /*002c*/ 	.word	0x00000090
.L_7:


//--------------------- .nv.info.triton_mm        --------------------------
	.section	.nv.info.triton_mm,"",@"SHT_CUDA_INFO"
	.align	4


	//----- nvinfo : EIATTR_CUDA_API_VERSION
	.align		4
        /*0000*/ 	.byte	0x04, 0x37
        /*0002*/ 	.short	(.L_9 - .L_8)
.L_8:
        /*0004*/ 	.word	0x0000007b


	//----- nvinfo : EIATTR_SW2861232_WAR
	.align		4
.L_9:
        /*0008*/ 	.byte	0x01, 0x35
	.zero		2


	//----- nvinfo : EIATTR_PARAM_CBANK
	.align		4
        /*000c*/ 	.byte	0x04, 0x0a
        /*000e*/ 	.short	(.L_11 - .L_10)
	.align		4
.L_10:
        /*0010*/ 	.word	index@(.nv.constant0.triton_mm)
        /*0014*/ 	.short	0x0160
        /*0016*/ 	.short	0x0024


	//----- nvinfo : EIATTR_CBANK_PARAM_SIZE
	.align		4
.L_11:
        /*0018*/ 	.byte	0x03, 0x19
        /*001a*/ 	.short	0x0024


	//----- nvinfo : EIATTR_KPARAM_INFO
	.align		4
        /*001c*/ 	.byte	0x04, 0x17
        /*001e*/ 	.short	(.L_13 - .L_12)
.L_12:
        /*0020*/ 	.word	0x00000000
        /*0024*/ 	.short	0x0004
        /*0026*/ 	.short	0x0020
        /*0028*/ 	.byte	0x00, 0xf0, 0x11, 0x00


	//----- nvinfo : EIATTR_KPARAM_INFO
	.align		4
.L_13:
        /*002c*/ 	.byte	0x04, 0x17
        /*002e*/ 	.short	(.L_15 - .L_14)
.L_14:
        /*0030*/ 	.word	0x00000000
        /*0034*/ 	.short	0x0003
        /*0036*/ 	.short	0x0018
        /*0038*/ 	.byte	0x00, 0xf0, 0x21, 0x00


	//----- nvinfo : EIATTR_KPARAM_INFO
	.align		4
.L_15:
        /*003c*/ 	.byte	0x04, 0x17
        /*003e*/ 	.short	(.L_17 - .L_16)
.L_16:
        /*0040*/ 	.word	0x00000000
        /*0044*/ 	.short	0x0002
        /*0046*/ 	.short	0x0010
        /*0048*/ 	.byte	0x00, 0xf0, 0x21, 0x00


	//----- nvinfo : EIATTR_KPARAM_INFO
	.align		4
.L_17:
        /*004c*/ 	.byte	0x04, 0x17
        /*004e*/ 	.short	(.L_19 - .L_18)
.L_18:
        /*0050*/ 	.word	0x00000000
        /*0054*/ 	.short	0x0001
        /*0056*/ 	.short	0x0008
        /*0058*/ 	.byte	0x00, 0xf0, 0x21, 0x00


	//----- nvinfo : EIATTR_KPARAM_INFO
	.align		4
.L_19:
        /*005c*/ 	.byte	0x04, 0x17
        /*005e*/ 	.short	(.L_21 - .L_20)
.L_20:
        /*0060*/ 	.word	0x00000000
        /*0064*/ 	.short	0x0000
        /*0066*/ 	.short	0x0000
        /*0068*/ 	.byte	0x00, 0xf0, 0x21, 0x00


	//----- nvinfo : EIATTR_MAXREG_COUNT
	.align		4
.L_21:
        /*006c*/ 	.byte	0x03, 0x1b
        /*006e*/ 	.short	0x00ff


	//----- nvinfo : EIATTR_EXIT_INSTR_OFFSETS
	.align		4
        /*0070*/ 	.byte	0x04, 0x1c
        /*0072*/ 	.short	(.L_23 - .L_22)


	//   ....[0]....
.L_22:
        /*0074*/ 	.word	0x00000050


	//   ....[1]....
        /*0078*/ 	.word	0x00015990


	//   ....[2]....
        /*007c*/ 	.word	0x000159b0


	//----- nvinfo : EIATTR_MAX_THREADS
	.align		4
.L_23:
        /*0080*/ 	.byte	0x04, 0x05
        /*0082*/ 	.short	(.L_25 - .L_24)
.L_24:
        /*0084*/ 	.word	0x00000080
        /*0088*/ 	.word	0x00000001
        /*008c*/ 	.word	0x00000001
.L_25:


//--------------------- .nv.rel.action            --------------------------
	.section	.nv.rel.action,"",@"SHT_CUDA_RELOCINFO"
	.align	8
	.sectionentsize	8
        /*0000*/ 	.byte	0x73, 0x00, 0x00, 0x00, 0x00, 0x00, 0x00, 0x00, 0x00, 0x00, 0x00, 0x11, 0x25, 0x00, 0x05, 0x36


//--------------------- .nv.constant0.triton_mm   --------------------------
	.section	.nv.constant0.triton_mm,"a",@progbits
	.align	4
.nv.constant0.triton_mm:
	.zero		388


//--------------------- .text.triton_mm           --------------------------
	.section	.text.triton_mm,"ax",@progbits
	.sectionflags	@"SHF_BARRIERS=1"
	.sectioninfo	@"SHI_REGISTERS=255"
	.align	128
        .global         triton_mm
        .type           triton_mm,@function
        .size           triton_mm,(.L_x_3 - triton_mm)
        .other          triton_mm,@"STO_CUDA_ENTRY STV_DEFAULT"
triton_mm:
.text.triton_mm:
[----:B------:R-:W-:-:S02]  /*0000*/  MOV R1, c[0x0][0x28] ;  /* 0x00000a0000017a02 */ /* 0x000fc40000000f00 */
[----:B------:R-:W-:Y:S02]  /*0010*/  MOV R0, c[0x0][0x180] ;  /* 0x0000600000007a02 */ /* 0x000fe40000000f00 */
[----:B------:R-:W-:-:S03]  /*0020*/  IADD3 R1, R1, -0x90, RZ ;  /* 0xffffff7001017810 */ /* 0x000fc60007ffe0ff */
[----:B------:R-:W-:-:S05]  /*0030*/  IMAD R2, R0, 0x1900, RZ ;  /* 0x0000190000027824 */ /* 0x000fca00078e02ff */
[----:B------:R-:W-:-:S13]  /*0040*/  ISETP.NE.AND P0, PT, R2, RZ, PT ;  /* 0x000000ff0200720c */ /* 0x000fda0003f05270 */
[----:B------:R-:W-:Y:S05]  /*0050*/  @!P0 EXIT ;  /* 0x000000000000894d */ /* 0x000fea0003800000 */
[----:B------:R-:W1:Y:S01]  /*0060*/  S2R R11, SR_CTAID.X ;  /* 0x00000000000b7919 */ /* 0x000e620000002500 */
[----:B------:R-:W-:Y:S01]  /*0070*/  IMAD R0, R0, 0x32, RZ ;  /* 0x0000003200007824 */ /* 0x000fe200078e02ff */
[----:B------:R-:W-:Y:S01]  /*0080*/  ULDC.64 UR8, c[0x0][0x118] ;  /* 0x0000460000087ab9 */ /* 0x000fe20000000a00 */
[----:B------:R-:W-:Y:S01]  /*0090*/  MOV R232, 0xffffffe0 ;  /* 0xffffffe000e87802 */ /* 0x000fe20000000f00 */
[----:B------:R-:W2:Y:S01]  /*00a0*/  S2R R16, SR_TID.X ;  /* 0x0000000000107919 */ /* 0x000ea20000002100 */
[----:B------:R-:W-:Y:S01]  /*00b0*/  CS2R R140, SRZ ;  /* 0x00000000008c7805 */ /* 0x000fe2000001ff00 */
[----:B------:R-:W-:Y:S01]  /*00c0*/  IADD3 R2, R0, 0x7f, RZ ;  /* 0x0000007f00027810 */ /* 0x000fe20007ffe0ff */
[----:B------:R-:W-:Y:S01]  /*00d0*/  CS2R R142, SRZ ;  /* 0x00000000008e7805 */ /* 0x000fe2000001ff00 */
[----:B------:R-:W-:Y:S01]  /*00e0*/  IABS R17, R0 ;  /* 0x0000000000117213 */ /* 0x000fe20000000000 */
[----:B------:R-:W-:Y:S01]  /*00f0*/  CS2R R76, SRZ ;  /* 0x00000000004c7805 */ /* 0x000fe2000001ff00 */
[----:B------:R-:W-:Y:S01]  /*0100*/  SHF.R.S32.HI R3, RZ, 0x1f, R2 ;  /* 0x0000001fff037819 */ /* 0x000fe20000011402 */
[----:B------:R-:W-:Y:S01]  /*0110*/  CS2R R78, SRZ ;  /* 0x00000000004e7805 */ /* 0x000fe2000001ff00 */
[----:B------:R-:W3:Y:S01]  /*0120*/  I2F.RP R9, R17 ;  /* 0x0000001100097306 */ /* 0x000ee20000209400 */
[----:B------:R-:W-:Y:S01]  /*0130*/  CS2R R136, SRZ ;  /* 0x0000000000887805 */ /* 0x000fe2000001ff00 */
[----:B------:R-:W-:Y:S01]  /*0140*/  LEA.HI R3, R3, R2, RZ, 0x7 ;  /* 0x0000000203037211 */ /* 0x000fe200078f38ff */
[----:B------:R-:W-:Y:S01]  /*0150*/  CS2R R138, SRZ ;  /* 0x00000000008a7805 */ /* 0x000fe2000001ff00 */
        /* <DEDUP_REMOVED lines=8> */
[----:B-1----:R-:W-:Y:S01]  /*01e0*/  SHF.R.S32.HI R4, RZ, 0x1f, R11 ;  /* 0x0000001fff047819 */ /* 0x002fe2000001140b */
[----:B------:R-:W-:Y:S01]  /*01f0*/  CS2R R50, SRZ ;  /* 0x0000000000327805 */ /* 0x000fe2000001ff00 */
[----:B------:R-:W-:Y:S01]  /*0200*/  ISETP.GE.AND P1, PT, R11, RZ, PT ;  /* 0x000000ff0b00720c */ /* 0x000fe20003f26270 */
[----:B------:R-:W-:Y:S01]  /*0210*/  CS2R R64, SRZ ;  /* 0x0000000000407805 */ /* 0x000fe2000001ff00 */
[----:B------:R-:W-:Y:S01]  /*0220*/  LEA.HI R4, R4, R11, RZ, 0x3 ;  /* 0x0000000b04047211 */ /* 0x000fe200078f18ff */
[----:B---3--:R-:W-:Y:S01]  /*0230*/  MUFU.RCP R9, R9 ;  /* 0x0000000900097308 */ /* 0x008fe20000001000 */
[----:B--2---:R-:W-:Y:S01]  /*0240*/  SHF.R.U32.HI R231, RZ, 0x5, R16 ;  /* 0x00000005ffe77819 */ /* 0x004fe20000011610 */
[----:B------:R-:W-:Y:S01]  /*0250*/  CS2R R66, SRZ ;  /* 0x0000000000427805 */ /* 0x000fe2000001ff00 */
[----:B------:R-:W-:Y:S01]  /*0260*/  LOP3.LUT R4, R4, 0xfffffff8, RZ, 0xc0, !PT ;  /* 0xfffffff804047812 */ /* 0x000fe200078ec0ff */
[----:B------:R-:W-:Y:S01]  /*0270*/  CS2R R148, SRZ ;  /* 0x0000000000947805 */ /* 0x000fe2000001ff00 */
[----:B------:R-:W-:Y:S01]  /*0280*/  SGXT.U32 R231, R231, 0x2 ;  /* 0x00000002e7e7781a */ /* 0x000fe20000000000 */
[----:B------:R-:W-:Y:S01]  /*0290*/  CS2R R150, SRZ ;  /* 0x0000000000967805 */ /* 0x000fe2000001ff00 */
[----:B------:R-:W-:Y:S01]  /*02a0*/  LEA.HI.SX32 R3, R3, -R4, 0x19 ;  /* 0x8000000403037211 */ /* 0x000fe200078fcaff */
[----:B------:R-:W-:Y:S01]  /*02b0*/  CS2R R112, SRZ ;  /* 0x0000000000707805 */ /* 0x000fe2000001ff00 */
[----:B------:R-:W-:Y:S01]  /*02c0*/  CS2R R114, SRZ ;  /* 0x0000000000727805 */ /* 0x000fe2000001ff00 */
[----:B------:R-:W-:Y:S01]  /*02d0*/  CS2R R144, SRZ ;  /* 0x0000000000907805 */ /* 0x000fe2000001ff00 */
[----:B------:R-:W-:Y:S01]  /*02e0*/  IMNMX R5, R3, 0x8, PT ;  /* 0x0000000803057817 */ /* 0x000fe20003800200 */
[----:B------:R-:W-:Y:S01]  /*02f0*/  CS2R R146, SRZ ;  /* 0x0000000000927805 */ /* 0x000fe2000001ff00 */
[----:B------:R-:W-:Y:S01]  /*0300*/  CS2R R120, SRZ ;  /* 0x0000000000787805 */ /* 0x000fe2000001ff00 */
[----:B------:R-:W-:Y:S01]  /*0310*/  CS2R R122, SRZ ;  /* 0x00000000007a7805 */ /* 0x000fe2000001ff00 */
[----:B------:R-:W-:Y:S01]  /*0320*/  IABS R13, R5 ;  /* 0x00000005000d7213 */ /* 0x000fe20000000000 */
[----:B------:R-:W-:Y:S01]  /*0330*/  CS2R R108, SRZ ;  /* 0x00000000006c7805 */ /* 0x000fe2000001ff00 */
[----:B------:R-:W-:Y:S01]  /*0340*/  CS2R R110, SRZ ;  /* 0x00000000006e7805 */ /* 0x000fe2000001ff00 */
[----:B------:R-:W-:Y:S01]  /*0350*/  CS2R R104, SRZ ;  /* 0x0000000000687805 */ /* 0x000fe2000001ff00 */
[----:B------:R-:W1:Y:S01]  /*0360*/  I2F.RP R6, R13 ;  /* 0x0000000d00067306 */ /* 0x000e620000209400 */
        /* <DEDUP_REMOVED lines=15> */
[----:B-1----:R-:W1:Y:S01]  /*0460*/  MUFU.RCP R6, R6 ;  /* 0x0000000600067308 */ /* 0x002e620000001000 */
[----:B------:R-:W-:Y:S01]  /*0470*/  CS2R R60, SRZ ;  /* 0x00000000003c7805 */ /* 0x000fe2000001ff00 */
[----:B------:R-:W-:Y:S01]  /*0480*/  CS2R R62, SRZ ;  /* 0x00000000003e7805 */ /* 0x000fe2000001ff00 */
[----:B------:R-:W-:Y:S01]  /*0490*/  CS2R R80, SRZ ;  /* 0x0000000000507805 */ /* 0x000fe2000001ff00 */
[----:B------:R-:W-:Y:S01]  /*04a0*/  CS2R R82, SRZ ;  /* 0x0000000000527805 */ /* 0x000fe2000001ff00 */
[----:B------:R-:W-:Y:S01]  /*04b0*/  CS2R R84, SRZ ;  /* 0x0000000000547805 */ /* 0x000fe2000001ff00 */
[----:B------:R-:W-:Y:S01]  /*04c0*/  CS2R R86, SRZ ;  /* 0x0000000000567805 */ /* 0x000fe2000001ff00 */
[----:B------:R-:W-:-:S02]  /*04d0*/  UMOV UR4, URZ ;  /* 0x0000003f00047c82 */ /* 0x000fc40008000000 */
[----:B------:R-:W-:Y:S02]  /*04e0*/  UMOV UR6, URZ ;  /* 0x0000003f00067c82 */ /* 0x000fe40008000000 */
[----:B------:R-:W-:Y:S02]  /*04f0*/  UMOV UR7, URZ ;  /* 0x0000003f00077c82 */ /* 0x000fe40008000000 */
[----:B------:R-:W-:Y:S01]  /*0500*/  UMOV UR5, URZ ;  /* 0x0000003f00057c82 */ /* 0x000fe20008000000 */
[----:B-1----:R-:W-:Y:S02]  /*0510*/  IADD3 R2, R6, 0xffffffe, RZ ;  /* 0x0ffffffe06027810 */ /* 0x002fe40007ffe0ff */
[----:B------:R-:W-:Y:S02]  /*0520*/  IABS R6, R11 ;  /* 0x0000000b00067213 */ /* 0x000fe40000000000 */
[----:B------:R1:W2:Y:S02]  /*0530*/  F2I.FTZ.U32.TRUNC.NTZ R3, R2 ;  /* 0x0000000200037305 */ /* 0x0002a4000021f000 */
[----:B-1----:R-:W-:-:S02]  /*0540*/  MOV R2, RZ ;  /* 0x000000ff00027202 */ /* 0x002fc40000000f00 */
[----:B--2---:R-:W-:-:S05]  /*0550*/  IADD3 R8, RZ, -R3, RZ ;  /* 0x80000003ff087210 */ /* 0x004fca0007ffe0ff */
[----:B------:R-:W-:Y:S01]  /*0560*/  IMAD R7, R8, R13, RZ ;  /* 0x0000000d08077224 */ /* 0x000fe200078e02ff */
[----:B------:R-:W-:-:S03]  /*0570*/  IABS R8, R5 ;  /* 0x0000000500087213 */ /* 0x000fc60000000000 */
[----:B------:R-:W-:Y:S01]  /*0580*/  IMAD.HI.U32 R3, R3, R7, R2 ;  /* 0x0000000703037227 */ /* 0x000fe200078e0002 */
[----:B------:R-:W-:-:S05]  /*0590*/  IADD3 R7, RZ, -R8, RZ ;  /* 0x80000008ff077210 */ /* 0x000fca0007ffe0ff */
[----:B------:R-:W-:-:S04]  /*05a0*/  IMAD.HI.U32 R2, R3, R6, RZ ;  /* 0x0000000603027227 */ /* 0x000fc800078e00ff */
[----:B------:R-:W-:Y:S01]  /*05b0*/  IMAD R2, R2, R7, R6 ;  /* 0x0000000702027224 */ /* 0x000fe200078e0206 */
[----:B------:R-:W-:-:S04]  /*05c0*/  IADD3 R6, -R4, R11, RZ ;  /* 0x0000000b04067210 */ /* 0x000fc80007ffe1ff */
[----:B------:R-:W-:Y:S02]  /*05d0*/  ISETP.GT.U32.AND P0, PT, R13, R2, PT ;  /* 0x000000020d00720c */ /* 0x000fe40003f04070 */
[----:B------:R-:W-:Y:S02]  /*05e0*/  IABS R10, R6 ;  /* 0x00000006000a7213 */ /* 0x000fe40000000000 */
[----:B------:R-:W-:-:S03]  /*05f0*/  LOP3.LUT R6, R6, R5, RZ, 0x3c, !PT ;  /* 0x0000000506067212 */ /* 0x000fc600078e3cff */
[----:B------:R-:W-:Y:S01]  /*0600*/  IMAD.HI.U32 R8, R3, R10, RZ ;  /* 0x0000000a03087227 */ /* 0x000fe200078e00ff */
[----:B------:R-:W-:Y:S02]  /*0610*/  IADD3 R3, R9, 0xffffffe, RZ ;  /* 0x0ffffffe09037810 */ /* 0x000fe40007ffe0ff */
[----:B------:R-:W-:Y:S01]  /*0620*/  ISETP.GE.AND P3, PT, R6, RZ, PT ;  /* 0x000000ff0600720c */ /* 0x000fe20003f66270 */
[----:B------:R-:W-:Y:S01]  /*0630*/  IMAD R7, R8, R7, R10 ;  /* 0x0000000708077224 */ /* 0x000fe200078e020a */
[----:B------:R-:W-:Y:S02]  /*0640*/  IABS R9, R0 ;  /* 0x0000000000097213 */ /* 0x000fe40000000000 */
[----:B------:R-:W-:Y:S01]  /*0650*/  @!P0 IADD3 R2, R2, -R13, RZ ;  /* 0x8000000d02028210 */ /* 0x000fe20007ffe0ff */
[----:B------:R-:W1:Y:S01]  /*0660*/  F2I.FTZ.U32.TRUNC.NTZ R3, R3 ;  /* 0x0000000300037305 */ /* 0x000e62000021f000 */
[C---:B------:R-:W-:Y:S02]  /*0670*/  ISETP.GT.U32.AND P2, PT, R13.reuse, R7, PT ;  /* 0x000000070d00720c */ /* 0x040fe40003f44070 */
[----:B------:R-:W-:-:S11]  /*0680*/  ISETP.GT.U32.AND P0, PT, R13, R2, PT ;  /* 0x000000020d00720c */ /* 0x000fd60003f04070 */
[-C--:B------:R-:W-:Y:S02]  /*0690*/  @!P2 IADD3 R7, R7, -R13.reuse, RZ ;  /* 0x8000000d0707a210 */ /* 0x080fe40007ffe0ff */
[----:B------:R-:W-:Y:S02]  /*06a0*/  @!P0 IADD3 R2, R2, -R13, RZ ;  /* 0x8000000d02028210 */ /* 0x000fe40007ffe0ff */
[----:B------:R-:W-:Y:S02]  /*06b0*/  ISETP.NE.AND P0, PT, R5, RZ, PT ;  /* 0x000000ff0500720c */ /* 0x000fe40003f05270 */
[----:B------:R-:W-:Y:S02]  /*06c0*/  LOP3.LUT R5, RZ, R5, RZ, 0x33, !PT ;  /* 0x00000005ff057212 */ /* 0x000fe400078e33ff */
[----:B------:R-:W-:Y:S02]  /*06d0*/  @!P1 IADD3 R2, -R2, RZ, RZ ;  /* 0x000000ff02029210 */ /* 0x000fe40007ffe1ff */
[----:B------:R-:W-:-:S02]  /*06e0*/  ISETP.GE.U32.AND P1, PT, R7, R13, PT ;  /* 0x0000000d0700720c */ /* 0x000fc40003f26070 */
[----:B------:R-:W-:Y:S02]  /*06f0*/  SEL R7, R5, R2, !P0 ;  /* 0x0000000205077207 */ /* 0x000fe40004000000 */
[----:B------:R-:W-:Y:S02]  /*0700*/  SHF.R.U32.HI R2, RZ, 0x3, R16 ;  /* 0x00000003ff027819 */ /* 0x000fe40000011610 */
[----:B------:R-:W-:Y:S02]  /*0710*/  IADD3 R4, R4, R7, RZ ;  /* 0x0000000704047210 */ /* 0x000fe40007ffe0ff */
[----:B-1----:R-:W-:Y:S02]  /*0720*/  IADD3 R6, RZ, -R3, RZ ;  /* 0x80000003ff067210 */ /* 0x002fe40007ffe0ff */
[----:B------:R-:W-:Y:S02]  /*0730*/  SGXT.U32 R7, R2, 0x4 ;  /* 0x000000040207781a */ /* 0x000fe40000000000 */
[----:B------:R-:W-:-:S02]  /*0740*/  SHF.L.U32 R4, R4, 0x7, RZ ;  /* 0x0000000704047819 */ /* 0x000fc400000006ff */
[----:B------:R-:W-:Y:S01]  /*0750*/  IADD3 R13, RZ, -R9, RZ ;  /* 0x80000009ff0d7210 */ /* 0x000fe20007ffe0ff */
[----:B------:R-:W-:Y:S01]  /*0760*/  IMAD R9, R6, R17, RZ ;  /* 0x0000001106097224 */ /* 0x000fe200078e02ff */
[----:B------:R-:W-:Y:S02]  /*0770*/  MOV R2, RZ ;  /* 0x000000ff00027202 */ /* 0x000fe40000000f00 */
[C---:B------:R-:W-:Y:S02]  /*0780*/  LOP3.LUT R12, R4.reuse, R7, RZ, 0xfc, !PT ;  /* 0x00000007040c7212 */ /* 0x040fe400078efcff */
[----:B------:R-:W-:Y:S01]  /*0790*/  LOP3.LUT R19, R4, 0x20, R7, 0xfe, !PT ;  /* 0x0000002004137812 */ /* 0x000fe200078efe07 */
[----:B------:R-:W-:Y:S01]  /*07a0*/  IMAD.HI.U32 R2, R3, R9, R2 ;  /* 0x0000000903027227 */ /* 0x000fe200078e0002 */
[----:B------:R-:W-:Y:S02]  /*07b0*/  IABS R6, R12 ;  /* 0x0000000c00067213 */ /* 0x000fe40000000000 */
[----:B------:R-:W-:-:S02]  /*07c0*/  IABS R9, R19 ;  /* 0x0000001300097213 */ /* 0x000fc40000000000 */
[----:B------:R-:W-:Y:S01]  /*07d0*/  @!P2 IADD3 R8, R8, 0x1, RZ ;  /* 0x000000010808a810 */ /* 0x000fe20007ffe0ff */
[----:B------:R-:W-:Y:S01]  /*07e0*/  IMAD.HI.U32 R3, R2, R6, RZ ;  /* 0x0000000602037227 */ /* 0x000fe200078e00ff */
[----:B------:R-:W-:Y:S02]  /*07f0*/  LOP3.LUT R18, R4, 0x10, R7, 0xfe, !PT ;  /* 0x0000001004127812 */ /* 0x000fe400078efe07 */
[----:B------:R-:W-:Y:S01]  /*0800*/  @P1 IADD3 R8, R8, 0x1, RZ ;  /* 0x0000000108081810 */ /* 0x000fe20007ffe0ff */
[----:B------:R-:W-:Y:S01]  /*0810*/  IMAD R3, R3, R13, R6 ;  /* 0x0000000d03037224 */ /* 0x000fe200078e0206 */
[----:B------:R-:W-:Y:S01]  /*0820*/  IABS R10, R18 ;  /* 0x00000012000a7213 */ /* 0x000fe20000000000 */
[----:B------:R-:W-:Y:S01]  /*0830*/  IMAD.HI.U32 R6, R2, R9, RZ ;  /* 0x0000000902067227 */ /* 0x000fe200078e00ff */
[----:B------:R-:W-:Y:S02]  /*0840*/  @!P3 IADD3 R8, -R8, RZ, RZ ;  /* 0x000000ff0808b210 */ /* 0x000fe40007ffe1ff */
[----:B------:R-:W-:Y:S01]  /*0850*/  ISETP.GT.U32.AND P2, PT, R17, R3, PT ;  /* 0x000000031100720c */ /* 0x000fe20003f44070 */
[----:B------:R-:W-:Y:S01]  /*0860*/  IMAD R6, R6, R13, R9 ;  /* 0x0000000d06067224 */ /* 0x000fe200078e0209 */
[----:B------:R-:W-:Y:S01]  /*0870*/  SEL R14, R5, R8, !P0 ;  /* 0x00000008050e7207 */ /* 0x000fe20004000000 */
[----:B------:R-:W-:Y:S01]  /*0880*/  IMAD.HI.U32 R5, R2, R10, RZ ;  /* 0x0000000a02057227 */ /* 0x000fe200078e00ff */
[----:B------:R-:W-:-:S02]  /*0890*/  LOP3.LUT R21, R4, 0x40, R7, 0xfe, !PT ;  /* 0x0000004004157812 */ /* 0x000fc400078efe07 */
[----:B------:R-:W-:Y:S01]  /*08a0*/  ISETP.GT.U32.AND P4, PT, R17, R6, PT ;  /* 0x000000061100720c */ /* 0x000fe20003f84070 */
[----:B------:R-:W-:Y:S01]  /*08b0*/  IMAD R5, R5, R13, R10 ;  /* 0x0000000d05057224 */ /* 0x000fe200078e020a */
[----:B------:R-:W-:Y:S02]  /*08c0*/  IABS R10, R21 ;  /* 0x00000015000a7213 */ /* 0x000fe40000000000 */
[C-C-:B------:R-:W-:Y:S02]  /*08d0*/  LOP3.LUT R22, R4.reuse, 0x50, R7.reuse, 0xfe, !PT ;  /* 0x0000005004167812 */ /* 0x140fe400078efe07 */
[----:B------:R-:W-:Y:S01]  /*08e0*/  LOP3.LUT R20, R4, 0x30, R7, 0xfe, !PT ;  /* 0x0000003004147812 */ /* 0x000fe200078efe07 */
[----:B------:R-:W-:Y:S01]  /*08f0*/  IMAD.HI.U32 R9, R2, R10, RZ ;  /* 0x0000000a02097227 */ /* 0x000fe200078e00ff */
[----:B------:R-:W-:Y:S02]  /*0900*/  @!P2 IADD3 R3, R3, -R17, RZ ;  /* 0x800000110303a210 */ /* 0x000fe40007ffe0ff */
[----:B------:R-:W-:Y:S01]  /*0910*/  IABS R15, R22 ;  /* 0x00000016000f7213 */ /* 0x000fe20000000000 */
[----:B------:R-:W-:Y:S01]  /*0920*/  IMAD R9, R9, R13, R10 ;  /* 0x0000000d09097224 */ /* 0x000fe200078e020a */
[----:B------:R-:W-:-:S02]  /*0930*/  ISETP.GT.U32.AND P2, PT, R17, R3, PT ;  /* 0x000000031100720c */ /* 0x000fc40003f44070 */
[----:B------:R-:W-:Y:S01]  /*0940*/  IABS R11, R20 ;  /* 0x00000014000b7213 */ /* 0x000fe20000000000 */
[----:B------:R-:W-:Y:S01]  /*0950*/  IMAD.HI.U32 R10, R2, R15, RZ ;  /* 0x0000000f020a7227 */ /* 0x000fe200078e00ff */
[----:B------:R-:W-:Y:S02]  /*0960*/  LOP3.LUT R23, R4, 0x60, R7, 0xfe, !PT ;  /* 0x0000006004177812 */ /* 0x000fe400078efe07 */
[----:B------:R-:W-:Y:S01]  /*0970*/  @!P4 IADD3 R6, R6, -R17, RZ ;  /* 0x800000110606c210 */ /* 0x000fe20007ffe0ff */
[----:B------:R-:W-:Y:S01]  /*0980*/  IMAD.HI.U32 R8, R2, R11, RZ ;  /* 0x0000000b02087227 */ /* 0x000fe200078e00ff */
[----:B------:R-:W-:Y:S02]  /*0990*/  ISETP.GE.AND P0, PT, R12, RZ, PT ;  /* 0x000000ff0c00720c */ /* 0x000fe40003f06270 */
[----:B------:R-:W-:Y:S01]  /*09a0*/  IABS R12, R23 ;  /* 0x00000017000c7213 */ /* 0x000fe20000000000 */
[-C--:B------:R-:W-:Y:S01]  /*09b0*/  IMAD R10, R10, R13.reuse, R15 ;  /* 0x0000000d0a0a7224 */ /* 0x080fe200078e020f */
[----:B------:R-:W-:Y:S01]  /*09c0*/  ISETP.GT.U32.AND P5, PT, R17, R6, PT ;  /* 0x000000061100720c */ /* 0x000fe20003fa4070 */
[----:B------:R-:W-:Y:S01]  /*09d0*/  IMAD R8, R8, R13, R11 ;  /* 0x0000000d08087224 */ /* 0x000fe200078e020b */
[----:B------:R-:W-:Y:S01]  /*09e0*/  @!P2 IADD3 R3, R3, -R17, RZ ;  /* 0x800000110303a210 */ /* 0x000fe20007ffe0ff */
[----:B------:R-:W-:Y:S01]  /*09f0*/  IMAD.HI.U32 R11, R2, R12, RZ ;  /* 0x0000000c020b7227 */ /* 0x000fe200078e00ff */
[----:B------:R-:W-:-:S02]  /*0a00*/  ISETP.GT.U32.AND P2, PT, R17, R10, PT ;  /* 0x0000000a1100720c */ /* 0x000fc40003f44070 */
[----:B------:R-:W-:Y:S01]  /*0a10*/  ISETP.GT.U32.AND P3, PT, R17, R5, PT ;  /* 0x000000051100720c */ /* 0x000fe20003f64070 */
[----:B------:R-:W-:Y:S01]  /*0a20*/  IMAD R11, R11, R13, R12 ;  /* 0x0000000d0b0b7224 */ /* 0x000fe200078e020c */
[----:B------:R-:W-:Y:S02]  /*0a30*/  ISETP.GT.U32.AND P1, PT, R17, R8, PT ;  /* 0x000000081100720c */ /* 0x000fe40003f24070 */
[----:B------:R-:W-:Y:S02]  /*0a40*/  @!P0 IADD3 R3, -R3, RZ, RZ ;  /* 0x000000ff03038210 */ /* 0x000fe40007ffe1ff */
[----:B------:R-:W-:Y:S02]  /*0a50*/  LOP3.LUT R231, R4, R231, RZ, 0xfc, !PT ;  /* 0x000000e704e77212 */ /* 0x000fe400078efcff */
[----:B------:R-:W-:Y:S02]  /*0a60*/  @!P5 IADD3 R6, R6, -R17, RZ ;  /* 0x800000110606d210 */ /* 0x000fe40007ffe0ff */
[----:B------:R-:W-:-:S02]  /*0a70*/  ISETP.GT.U32.AND P5, PT, R17, R11, PT ;  /* 0x0000000b1100720c */ /* 0x000fc40003fa4070 */
[-C--:B------:R-:W-:Y:S02]  /*0a80*/  @!P2 IADD3 R10, R10, -R17.reuse, RZ ;  /* 0x800000110a0aa210 */ /* 0x080fe40007ffe0ff */
[----:B------:R-:W-:Y:S02]  /*0a90*/  LOP3.LUT R4, R4, 0x70, R7, 0xfe, !PT ;  /* 0x0000007004047812 */ /* 0x000fe400078efe07 */
[----:B------:R-:W-:Y:S02]  /*0aa0*/  ISETP.GT.U32.AND P0, PT, R17, R10, PT ;  /* 0x0000000a1100720c */ /* 0x000fe40003f04070 */
[----:B------:R-:W-:Y:S02]  /*0ab0*/  IABS R15, R4 ;  /* 0x00000004000f7213 */ /* 0x000fe40000000000 */
[----:B------:R-:W-:Y:S02]  /*0ac0*/  @!P3 IADD3 R5, R5, -R17, RZ ;  /* 0x800000110505b210 */ /* 0x000fe40007ffe0ff */
[----:B------:R-:W-:Y:S01]  /*0ad0*/  ISETP.GT.U32.AND P3, PT, R17, R9, PT ;  /* 0x000000091100720c */ /* 0x000fe20003f64070 */
[----:B------:R-:W-:Y:S01]  /*0ae0*/  IMAD.HI.U32 R2, R2, R15, RZ ;  /* 0x0000000f02027227 */ /* 0x000fe200078e00ff */
[----:B------:R-:W-:-:S02]  /*0af0*/  @!P5 IADD3 R11, R11, -R17, RZ ;  /* 0x800000110b0bd210 */ /* 0x000fc40007ffe0ff */
[C---:B------:R-:W-:Y:S02]  /*0b00*/  ISETP.GT.U32.AND P4, PT, R17.reuse, R5, PT ;  /* 0x000000051100720c */ /* 0x040fe40003f84070 */
[C---:B------:R-:W-:Y:S02]  /*0b10*/  ISETP.GT.U32.AND P5, PT, R17.reuse, R11, PT ;  /* 0x0000000b1100720c */ /* 0x040fe40003fa4070 */
[-C--:B------:R-:W-:Y:S02]  /*0b20*/  @!P1 IADD3 R8, R8, -R17.reuse, RZ ;  /* 0x8000001108089210 */ /* 0x080fe40007ffe0ff */
[----:B------:R-:W-:Y:S02]  /*0b30*/  @!P0 IADD3 R10, R10, -R17, RZ ;  /* 0x800000110a0a8210 */ /* 0x000fe40007ffe0ff */
[----:B------:R-:W-:Y:S01]  /*0b40*/  ISETP.GE.AND P0, PT, R4, RZ, PT ;  /* 0x000000ff0400720c */ /* 0x000fe20003f06270 */
[----:B------:R-:W-:Y:S01]  /*0b50*/  IMAD R4, R2, R13, R15 ;  /* 0x0000000d02047224 */ /* 0x000fe200078e020f */
[----:B------:R-:W-:-:S02]  /*0b60*/  ISETP.GT.U32.AND P6, PT, R17, R8, PT ;  /* 0x000000081100720c */ /* 0x000fc40003fc4070 */
[-C--:B------:R-:W-:Y:S02]  /*0b70*/  @!P3 IADD3 R9, R9, -R17.reuse, RZ ;  /* 0x800000110909b210 */ /* 0x080fe40007ffe0ff */
[----:B------:R-:W-:Y:S02]  /*0b80*/  SHF.L.U32 R25, R14, 0x7, RZ ;  /* 0x000000070e197819 */ /* 0x000fe400000006ff */
[-C--:B------:R-:W-:Y:S02]  /*0b90*/  @!P5 IADD3 R11, R11, -R17.reuse, RZ ;  /* 0x800000110b0bd210 */ /* 0x080fe40007ffe0ff */
[----:B------:R-:W-:Y:S01]  /*0ba0*/  ISETP.GT.U32.AND P5, PT, R17, R4, PT ;  /* 0x000000041100720c */ /* 0x000fe20003fa4070 */
[----:B------:R1:W-:Y:S01]  /*0bb0*/  STL [R1+0x54], R25 ;  /* 0x0000541901007387 */ /* 0x0003e20000100800 */
[----:B------:R-:W-:Y:S02]  /*0bc0*/  SHF.R.S32.HI R14, RZ, 0x18, R14 ;  /* 0x00000018ff0e7819 */ /* 0x000fe4000001140e */
[----:B------:R-:W-:-:S02]  /*0bd0*/  @!P4 IADD3 R5, R5, -R17, RZ ;  /* 0x800000110505c210 */ /* 0x000fc40007ffe0ff */
[----:B------:R-:W-:Y:S02]  /*0be0*/  ISETP.GT.U32.AND P4, PT, R17, R9, PT ;  /* 0x000000091100720c */ /* 0x000fe40003f84070 */
[----:B------:R-:W-:Y:S02]  /*0bf0*/  ISETP.GE.AND P3, PT, R19, RZ, PT ;  /* 0x000000ff1300720c */ /* 0x000fe40003f66270 */
[----:B------:R-:W-:Y:S02]  /*0c00*/  ISETP.GE.AND P2, PT, R21, RZ, PT ;  /* 0x000000ff1500720c */ /* 0x000fe40003f46270 */
[----:B------:R-:W-:Y:S02]  /*0c10*/  SGXT R2, R14, 0x1 ;  /* 0x000000010e02781a */ /* 0x000fe40000000200 */
[C---:B------:R-:W-:Y:S02]  /*0c20*/  LOP3.LUT R19, R25.reuse, R7, RZ, 0xfc, !PT ;  /* 0x0000000719137212 */ /* 0x040fe400078efcff */
[----:B------:R-:W-:-:S02]  /*0c30*/  LOP3.LUT R24, R25, 0x30, R7, 0xfe, !PT ;  /* 0x0000003019187812 */ /* 0x000fc400078efe07 */
[C-C-:B------:R-:W-:Y:S02]  /*0c40*/  LOP3.LUT R21, R25.reuse, 0x20, R7.reuse, 0xfe, !PT ;  /* 0x0000002019157812 */ /* 0x140fe400078efe07 */
[----:B------:R-:W-:Y:S02]  /*0c50*/  @!P6 IADD3 R8, R8, -R17, RZ ;  /* 0x800000110808e210 */ /* 0x000fe40007ffe0ff */
[----:B------:R-:W-:Y:S02]  /*0c60*/  ISETP.GE.AND P6, PT, R20, RZ, PT ;  /* 0x000000ff1400720c */ /* 0x000fe40003fc6270 */
[----:B------:R-:W-:Y:S02]  /*0c70*/  LOP3.LUT R20, R25, 0x10, R7, 0xfe, !PT ;  /* 0x0000001019147812 */ /* 0x000fe400078efe07 */
[C---:B------:R-:W-:Y:S02]  /*0c80*/  LEA.HI R12, R2.reuse, R19, RZ, 0x7 ;  /* 0x00000013020c7211 */ /* 0x040fe400078f38ff */
[----:B------:R-:W-:-:S02]  /*0c90*/  LEA.HI R15, R2, R24, RZ, 0x7 ;  /* 0x00000018020f7211 */ /* 0x000fc400078f38ff */
[----:B------:R-:W-:Y:S02]  /*0ca0*/  LEA.HI R14, R2, R21, RZ, 0x7 ;  /* 0x00000015020e7211 */ /* 0x000fe400078f38ff */
[----:B------:R-:W-:Y:S02]  /*0cb0*/  @!P5 IADD3 R4, R4, -R17, RZ ;  /* 0x800000110404d210 */ /* 0x000fe40007ffe0ff */
[----:B------:R-:W-:Y:S02]  /*0cc0*/  LEA.HI R13, R2, R20, RZ, 0x7 ;  /* 0x00000014020d7211 */ /* 0x000fe400078f38ff */
[----:B------:R-:W-:Y:S02]  /*0cd0*/  LOP3.LUT R12, R12, 0xffffff80, RZ, 0xc0, !PT ;  /* 0xffffff800c0c7812 */ /* 0x000fe400078ec0ff */
[----:B------:R-:W-:Y:S02]  /*0ce0*/  LOP3.LUT R15, R15, 0xffffff80, RZ, 0xc0, !PT ;  /* 0xffffff800f0f7812 */ /* 0x000fe400078ec0ff */
[----:B------:R-:W-:-:S02]  /*0cf0*/  LOP3.LUT R14, R14, 0xffffff80, RZ, 0xc0, !PT ;  /* 0xffffff800e0e7812 */ /* 0x000fc400078ec0ff */
[----:B------:R-:W-:Y:S02]  /*0d00*/  ISETP.GT.U32.AND P5, PT, R17, R4, PT ;  /* 0x000000041100720c */ /* 0x000fe40003fa4070 */
[----:B------:R-:W-:Y:S02]  /*0d10*/  ISETP.GE.AND P1, PT, R18, RZ, PT ;  /* 0x000000ff1200720c */ /* 0x000fe40003f26270 */
[----:B------:R-:W-:Y:S02]  /*0d20*/  @!P4 IADD3 R9, R9, -R17, RZ ;  /* 0x800000110909c210 */ /* 0x000fe40007ffe0ff */
[----:B------:R-:W-:Y:S02]  /*0d30*/  ISETP.GE.AND P4, PT, R22, RZ, PT ;  /* 0x000000ff1600720c */ /* 0x000fe40003f86270 */
[----:B------:R-:W-:Y:S02]  /*0d40*/  LOP3.LUT R13, R13, 0xffffff80, RZ, 0xc0, !PT ;  /* 0xffffff800d0d7812 */ /* 0x000fe400078ec0ff */
[----:B------:R-:W-:-:S02]  /*0d50*/  IADD3 R18, R19, -R12, RZ ;  /* 0x8000000c13127210 */ /* 0x000fc40007ffe0ff */
[----:B------:R-:W-:Y:S02]  /*0d60*/  IADD3 R24, R24, -R15, RZ ;  /* 0x8000000f18187210 */ /* 0x000fe40007ffe0ff */
[----:B------:R-:W-:Y:S02]  /*0d70*/  IADD3 R22, R21, -R14, RZ ;  /* 0x8000000e15167210 */ /* 0x000fe40007ffe0ff */
[C-C-:B------:R-:W-:Y:S02]  /*0d80*/  LOP3.LUT R15, R25.reuse, 0x40, R7.reuse, 0xfe, !PT ;  /* 0x00000040190f7812 */ /* 0x140fe400078efe07 */
[C-C-:B------:R-:W-:Y:S02]  /*0d90*/  LOP3.LUT R28, R25.reuse, 0x50, R7.reuse, 0xfe, !PT ;  /* 0x00000050191c7812 */ /* 0x140fe400078efe07 */
[C-C-:B------:R-:W-:Y:S02]  /*0da0*/  LOP3.LUT R19, R25.reuse, 0x60, R7.reuse, 0xfe, !PT ;  /* 0x0000006019137812 */ /* 0x140fe400078efe07 */
[----:B------:R-:W-:-:S02]  /*0db0*/  LOP3.LUT R21, R25, 0x70, R7, 0xfe, !PT ;  /* 0x0000007019157812 */ /* 0x000fc400078efe07 */
[----:B------:R-:W-:Y:S02]  /*0dc0*/  IADD3 R20, R20, -R13, RZ ;  /* 0x8000000d14147210 */ /* 0x000fe40007ffe0ff */
[C---:B------:R-:W-:Y:S02]  /*0dd0*/  LEA.HI R12, R2.reuse, R15, RZ, 0x7 ;  /* 0x0000000f020c7211 */ /* 0x040fe400078f38ff */
[C---:B------:R-:W-:Y:S02]  /*0de0*/  LEA.HI R13, R2.reuse, R28, RZ, 0x7 ;  /* 0x0000001c020d7211 */ /* 0x040fe400078f38ff */
[C---:B------:R-:W-:Y:S02]  /*0df0*/  LEA.HI R14, R2.reuse, R19, RZ, 0x7 ;  /* 0x00000013020e7211 */ /* 0x040fe400078f38ff */
[----:B------:R-:W-:Y:S02]  /*0e00*/  LEA.HI R2, R2, R21, RZ, 0x7 ;  /* 0x0000001502027211 */ /* 0x000fe400078f38ff */
[----:B------:R-:W-:-:S02]  /*0e10*/  @!P5 IADD3 R4, R4, -R17, RZ ;  /* 0x800000110404d210 */ /* 0x000fc40007ffe0ff */
[----:B------:R-:W-:Y:S02]  /*0e20*/  LOP3.LUT R2, R2, 0xffffff80, RZ, 0xc0, !PT ;  /* 0xffffff8002027812 */ /* 0x000fe400078ec0ff */
[----:B------:R-:W-:Y:S02]  /*0e30*/  ISETP.NE.AND P5, PT, R0, RZ, PT ;  /* 0x000000ff0000720c */ /* 0x000fe40003fa5270 */
[----:B------:R-:W-:Y:S02]  /*0e40*/  IADD3 R32, R21, -R2, RZ ;  /* 0x8000000215207210 */ /* 0x000fe40007ffe0ff */
[----:B------:R-:W-:Y:S02]  /*0e50*/  LOP3.LUT R2, RZ, R0, RZ, 0x33, !PT ;  /* 0x00000000ff027212 */ /* 0x000fe400078e33ff */
[----:B------:R-:W-:Y:S02]  /*0e60*/  @!P0 IADD3 R4, -R4, RZ, RZ ;  /* 0x000000ff04048210 */ /* 0x000fe40007ffe1ff */
[----:B------:R-:W-:-:S02]  /*0e70*/  SHF.L.U32 R0, R16, 0x2, RZ ;  /* 0x0000000210007819 */ /* 0x000fc400000006ff */
[----:B------:R-:W-:Y:S02]  /*0e80*/  @!P1 IADD3 R5, -R5, RZ, RZ ;  /* 0x000000ff05059210 */ /* 0x000fe40007ffe1ff */
[----:B------:R-:W-:Y:S02]  /*0e90*/  ISETP.GE.AND P1, PT, R23, RZ, PT ;  /* 0x000000ff1700720c */ /* 0x000fe40003f26270 */
[C---:B------:R-:W-:Y:S02]  /*0ea0*/  SEL R36, R2.reuse, R3, !P5 ;  /* 0x0000000302247207 */ /* 0x040fe40006800000 */
[----:B------:R-:W-:Y:S02]  /*0eb0*/  SEL R16, R2, R4, !P5 ;  /* 0x0000000402107207 */ /* 0x000fe40006800000 */
[----:B------:R-:W-:Y:S02]  /*0ec0*/  @!P3 IADD3 R6, -R6, RZ, RZ ;  /* 0x000000ff0606b210 */ /* 0x000fe40007ffe1ff */
[----:B------:R-:W-:-:S02]  /*0ed0*/  @!P6 IADD3 R8, -R8, RZ, RZ ;  /* 0x000000ff0808e210 */ /* 0x000fc40007ffe1ff */
[----:B------:R-:W-:Y:S02]  /*0ee0*/  LOP3.LUT R3, R0, 0x1c, RZ, 0xc0, !PT ;  /* 0x0000001c00037812 */ /* 0x000fe400078ec0ff */
[----:B------:R-:W-:Y:S02]  /*0ef0*/  LOP3.LUT R4, R7, 0x20, RZ, 0xfc, !PT ;  /* 0x0000002007047812 */ /* 0x000fe400078efcff */
[----:B------:R-:W-:Y:S01]  /*0f00*/  LOP3.LUT R14, R14, 0xffffff80, RZ, 0xc0, !PT ;  /* 0xffffff800e0e7812 */ /* 0x000fe200078ec0ff */
[--C-:B------:R-:W-:Y:S01]  /*0f10*/  IMAD R18, R18, 0xb0, R3.reuse ;  /* 0x000000b012127824 */ /* 0x100fe200078e0203 */
[----:B------:R-:W-:Y:S01]  /*0f20*/  SEL R40, R2, R6, !P5 ;  /* 0x0000000602287207 */ /* 0x000fe20006800000 */
[--C-:B------:R-:W-:Y:S01]  /*0f30*/  IMAD R23, R20, 0xb0, R3.reuse ;  /* 0x000000b014177824 */ /* 0x100fe200078e0203 */
[----:B------:R-:W-:Y:S01]  /*0f40*/  SEL R42, R2, R8, !P5 ;  /* 0x00000008022a7207 */ /* 0x000fe20006800000 */
[--C-:B-1----:R-:W-:Y:S01]  /*0f50*/  IMAD R25, R22, 0xb0, R3.reuse ;  /* 0x000000b016197824 */ /* 0x102fe200078e0203 */
[----:B------:R-:W-:Y:S01]  /*0f60*/  LEA R4, R4, R3, 0x5 ;  /* 0x0000000304047211 */ /* 0x000fe200078e28ff */
[--C-:B------:R-:W-:Y:S01]  /*0f70*/  IMAD R27, R24, 0xb0, R3.reuse ;  /* 0x000000b0181b7824 */ /* 0x100fe200078e0203 */
[----:B------:R-:W-:Y:S01]  /*0f80*/  LOP3.LUT R12, R12, 0xffffff80, RZ, 0xc0, !PT ;  /* 0xffffff800c0c7812 */ /* 0x000fe200078ec0ff */
[----:B------:R-:W-:Y:S01]  /*0f90*/  IMAD R34, R32, 0xb0, R3 ;  /* 0x000000b020227824 */ /* 0x000fe200078e0203 */
[----:B------:R-:W-:-:S02]  /*0fa0*/  @!P4 IADD3 R10, -R10, RZ, RZ ;  /* 0x000000ff0a0ac210 */ /* 0x000fc40007ffe1ff */
[C---:B------:R-:W-:Y:S02]  /*0fb0*/  LOP3.LUT R6, R7.reuse, 0x30, RZ, 0xfc, !PT ;  /* 0x0000003007067812 */ /* 0x040fe400078efcff */
[----:B------:R-:W-:Y:S02]  /*0fc0*/  LOP3.LUT R8, R7, 0x40, RZ, 0xfc, !PT ;  /* 0x0000004007087812 */ /* 0x000fe400078efcff */
[----:B------:R-:W-:Y:S02]  /*0fd0*/  IADD3 R30, R19, -R14, RZ ;  /* 0x8000000e131e7210 */ /* 0x000fe40007ffe0ff */
[----:B------:R-:W-:Y:S02]  /*0fe0*/  MOV R19, 0x4 ;  /* 0x0000000400137802 */ /* 0x000fe40000000f00 */
[----:B------:R-:W-:Y:S01]  /*0ff0*/  SHF.L.U32 R238, R4, 0x2, RZ ;  /* 0x0000000204ee7819 */ /* 0x000fe200000006ff */
[----:B------:R-:W-:Y:S01]  /*1000*/  IMAD R4, R36, 0xb0, R3 ;  /* 0x000000b024047824 */ /* 0x000fe200078e0203 */
[----:B------:R-:W-:Y:S01]  /*1010*/  IADD3 R26, R15, -R12, RZ ;  /* 0x8000000c0f1a7210 */ /* 0x000fe20007ffe0ff */
[----:B------:R-:W-:Y:S01]  /*1020*/  IMAD.WIDE R20, R18, R19, c[0x0][0x170] ;  /* 0x00005c0012147625 */ /* 0x000fe200078e0213 */
[C---:B------:R-:W-:Y:S01]  /*1030*/  SEL R38, R2.reuse, R5, !P5 ;  /* 0x0000000502267207 */ /* 0x040fe20006800000 */
[----:B------:R-:W-:Y:S01]  /*1040*/  CS2R R36, SRZ ;  /* 0x0000000000247805 */ /* 0x000fe2000001ff00 */
[----:B------:R-:W-:Y:S01]  /*1050*/  SEL R46, R2, R10, !P5 ;  /* 0x0000000a022e7207 */ /* 0x000fe20006800000 */
[----:B------:R-:W-:Y:S01]  /*1060*/  IMAD.WIDE R4, R4, R19, c[0x0][0x168] ;  /* 0x00005a0004047625 */ /* 0x000fe200078e0213 */
[----:B------:R-:W-:-:S02]  /*1070*/  LEA R6, R6, R3, 0x5 ;  /* 0x0000000306067211 */ /* 0x000fc400078e28ff */
[----:B------:R-:W-:Y:S01]  /*1080*/  LEA R8, R8, R3, 0x5 ;  /* 0x0000000308087211 */ /* 0x000fe200078e28ff */
[--C-:B------:R-:W-:Y:S01]  /*1090*/  IMAD R18, R16, 0xb0, R3.reuse ;  /* 0x000000b010127824 */ /* 0x100fe200078e0203 */
[----:B------:R-:W-:Y:S01]  /*10a0*/  @!P2 IADD3 R9, -R9, RZ, RZ ;  /* 0x000000ff0909a210 */ /* 0x000fe20007ffe1ff */
[--C-:B------:R-:W-:Y:S01]  /*10b0*/  IMAD R29, R26, 0xb0, R3.reuse ;  /* 0x000000b01a1d7824 */ /* 0x100fe200078e0203 */
[C---:B------:R-:W-:Y:S01]  /*10c0*/  LOP3.LUT R10, R7.reuse, 0x50, RZ, 0xfc, !PT ;  /* 0x00000050070a7812 */ /* 0x040fe200078efcff */
[--C-:B------:R-:W-:Y:S01]  /*10d0*/  IMAD R33, R30, 0xb0, R3.reuse ;  /* 0x000000b01e217824 */ /* 0x100fe200078e0203 */
[----:B------:R-:W-:Y:S01]  /*10e0*/  LOP3.LUT R12, R7, 0x60, RZ, 0xfc, !PT ;  /* 0x00000060070c7812 */ /* 0x000fe200078efcff */
[----:B------:R-:W-:Y:S01]  /*10f0*/  IMAD.WIDE R22, R23, R19, c[0x0][0x170] ;  /* 0x00005c0017167625 */ /* 0x000fe200078e0213 */
[----:B------:R-:W-:Y:S02]  /*1100*/  @!P1 IADD3 R11, -R11, RZ, RZ ;  /* 0x000000ff0b0b9210 */ /* 0x000fe40007ffe1ff */
[----:B------:R-:W-:Y:S01]  /*1110*/  SHF.L.U32 R237, R6, 0x2, RZ ;  /* 0x0000000206ed7819 */ /* 0x000fe200000006ff */
[--C-:B------:R-:W-:Y:S01]  /*1120*/  IMAD R6, R38, 0xb0, R3.reuse ;  /* 0x000000b026067824 */ /* 0x100fe200078e0203 */
[----:B------:R-:W-:Y:S01]  /*1130*/  SHF.L.U32 R236, R8, 0x2, RZ ;  /* 0x0000000208ec7819 */ /* 0x000fe200000006ff */
[----:B------:R-:W-:Y:S01]  /*1140*/  IMAD R8, R40, 0xb0, R3 ;  /* 0x000000b028087824 */ /* 0x000fe200078e0203 */
[----:B------:R-:W-:Y:S01]  /*1150*/  SEL R44, R2, R9, !P5 ;  /* 0x00000009022c7207 */ /* 0x000fe20006800000 */
[----:B------:R-:W-:Y:S01]  /*1160*/  IMAD.WIDE R24, R25, R19, c[0x0][0x170] ;  /* 0x00005c0019187625 */ /* 0x000fe200078e0213 */
[-C--:B------:R-:W-:Y:S01]  /*1170*/  LEA R10, R10, R3.reuse, 0x5 ;  /* 0x000000030a0a7211 */ /* 0x080fe200078e28ff */
[----:B------:R-:W-:Y:S01]  /*1180*/  CS2R R40, SRZ ;  /* 0x0000000000287805 */ /* 0x000fe2000001ff00 */
[----:B------:R-:W-:Y:S01]  /*1190*/  LEA R12, R12, R3, 0x5 ;  /* 0x000000030c0c7211 */ /* 0x000fe200078e28ff */
[----:B------:R-:W-:Y:S01]  /*11a0*/  IMAD.WIDE R8, R8, R19, c[0x0][0x168] ;  /* 0x00005a0008087625 */ /* 0x000fe200078e0213 */
[----:B------:R-:W-:Y:S01]  /*11b0*/  LOP3.LUT R14, R7, 0x70, RZ, 0xfc, !PT ;  /* 0x00000070070e7812 */ /* 0x000fe200078efcff */
[----:B------:R-:W-:Y:S01]  /*11c0*/  CS2R R38, SRZ ;  /* 0x0000000000267805 */ /* 0x000fe2000001ff00 */
[----:B------:R-:W-:Y:S01]  /*11d0*/  SEL R48, R2, R11, !P5 ;  /* 0x0000000b02307207 */ /* 0x000fe20006800000 */
[----:B------:R-:W-:Y:S01]  /*11e0*/  IMAD.WIDE R26, R27, R19, c[0x0][0x170] ;  /* 0x00005c001b1a7625 */ /* 0x000fe200078e0213 */
[----:B------:R-:W-:-:S02]  /*11f0*/  LOP3.LUT R2, R7, 0x10, RZ, 0xfc, !PT ;  /* 0x0000001007027812 */ /* 0x000fc400078efcff */
[----:B------:R-:W-:Y:S01]  /*1200*/  LEA R240, R7, R3, 0x5 ;  /* 0x0000000307f07211 */ /* 0x000fe200078e28ff */
[-C--:B------:R-:W-:Y:S01]  /*1210*/  IMAD.WIDE R6, R6, R19.reuse, c[0x0][0x168] ;  /* 0x00005a0006067625 */ /* 0x080fe200078e0213 */
[----:B------:R-:W-:Y:S02]  /*1220*/  LOP3.LUT R13, R13, 0xffffff80, RZ, 0xc0, !PT ;  /* 0xffffff800d0d7812 */ /* 0x000fe400078ec0ff */
[----:B------:R-:W-:Y:S01]  /*1230*/  SHF.L.U32 R235, R10, 0x2, RZ ;  /* 0x000000020aeb7819 */ /* 0x000fe200000006ff */
[--C-:B------:R-:W-:Y:S01]  /*1240*/  IMAD R10, R42, 0xb0, R3.reuse ;  /* 0x000000b02a0a7824 */ /* 0x100fe200078e0203 */
[----:B------:R-:W-:Y:S01]  /*1250*/  SHF.L.U32 R234, R12, 0x2, RZ ;  /* 0x000000020cea7819 */ /* 0x000fe200000006ff */
[--C-:B------:R-:W-:Y:S01]  /*1260*/  IMAD R12, R44, 0xb0, R3.reuse ;  /* 0x000000b02c0c7824 */ /* 0x100fe200078e0203 */
[----:B------:R-:W-:Y:S01]  /*1270*/  IADD3 R242, P1, R4, 0x100, RZ ;  /* 0x0000010004f27810 */ /* 0x000fe20007f3e0ff */
[----:B------:R-:W-:Y:S01]  /*1280*/  IMAD.WIDE R10, R10, R19, c[0x0][0x168] ;  /* 0x00005a000a0a7625 */ /* 0x000fe200078e0213 */
[----:B------:R-:W-:Y:S01]  /*1290*/  LEA R14, R14, R3, 0x5 ;  /* 0x000000030e0e7211 */ /* 0x000fe200078e28ff */
[----:B------:R-:W-:Y:S01]  /*12a0*/  CS2R R44, SRZ ;  /* 0x00000000002c7805 */ /* 0x000fe2000001ff00 */
[----:B------:R-:W-:Y:S01]  /*12b0*/  IADD3 R28, R28, -R13, RZ ;  /* 0x8000000d1c1c7210 */ /* 0x000fe20007ffe0ff */
[----:B------:R-:W-:Y:S01]  /*12c0*/  IMAD.WIDE R12, R12, R19, c[0x0][0x168] ;  /* 0x00005a000c0c7625 */ /* 0x000fe200078e0213 */
[----:B------:R-:W-:Y:S01]  /*12d0*/  IADD3.X R241, RZ, R5, RZ, P1, !PT ;  /* 0x00000005fff17210 */ /* 0x000fe20000ffe4ff */
[----:B------:R-:W-:Y:S01]  /*12e0*/  CS2R R42, SRZ ;  /* 0x00000000002a7805 */ /* 0x000fe2000001ff00 */
[----:B------:R-:W-:Y:S01]  /*12f0*/  SHF.L.U32 R233, R14, 0x2, RZ ;  /* 0x000000020ee97819 */ /* 0x000fe200000006ff */
[--C-:B------:R-:W-:Y:S01]  /*1300*/  IMAD R14, R46, 0xb0, R3.reuse ;  /* 0x000000b02e0e7824 */ /* 0x100fe200078e0203 */
[----:B------:R-:W-:Y:S01]  /*1310*/  IADD3 R244, P0, R6, 0x100, RZ ;  /* 0x0000010006f47810 */ /* 0x000fe20007f1e0ff */
[--C-:B------:R-:W-:Y:S01]  /*1320*/  IMAD R17, R48, 0xb0, R3.reuse ;  /* 0x000000b030117824 */ /* 0x100fe200078e0203 */
[----:B------:R-:W-:Y:S01]  /*1330*/  IADD3 R246, P1, R8, 0x100, RZ ;  /* 0x0000010008f67810 */ /* 0x000fe20007f3e0ff */
[----:B------:R-:W-:Y:S01]  /*1340*/  IMAD R31, R28, 0xb0, R3 ;  /* 0x000000b01c1f7824 */ /* 0x000fe200078e0203 */
[----:B------:R-:W-:Y:S01]  /*1350*/  IADD3.X R243, RZ, R7, RZ, P0, !PT ;  /* 0x00000007fff37210 */ /* 0x000fe200007fe4ff */
[----:B------:R-:W-:Y:S01]  /*1360*/  IMAD.WIDE R14, R14, R19, c[0x0][0x168] ;  /* 0x00005a000e0e7625 */ /* 0x000fe200078e0213 */
[----:B------:R-:W-:Y:S01]  /*1370*/  IADD3.X R245, RZ, R9, RZ, P1, !PT ;  /* 0x00000009fff57210 */ /* 0x000fe20000ffe4ff */
[----:B------:R-:W-:Y:S01]  /*1380*/  CS2R R46, SRZ ;  /* 0x00000000002e7805 */ /* 0x000fe2000001ff00 */
[----:B------:R-:W-:Y:S01]  /*1390*/  IADD3 R248, P0, R10, 0x100, RZ ;  /* 0x000001000af87810 */ /* 0x000fe20007f1e0ff */
[----:B------:R-:W-:Y:S01]  /*13a0*/  IMAD.WIDE R16, R17, R19, c[0x0][0x168] ;  /* 0x00005a0011107625 */ /* 0x000fe200078e0213 */
[----:B------:R-:W-:Y:S01]  /*13b0*/  IADD3 R250, P1, R12, 0x100, RZ ;  /* 0x000001000cfa7810 */ /* 0x000fe20007f3e0ff */
[----:B------:R-:W-:Y:S01]  /*13c0*/  CS2R R48, SRZ ;  /* 0x0000000000307805 */ /* 0x000fe2000001ff00 */
[----:B------:R-:W-:Y:S01]  /*13d0*/  IADD3.X R247, RZ, R11, RZ, P0, !PT ;  /* 0x0000000bfff77210 */ /* 0x000fe200007fe4ff */
[----:B------:R-:W-:Y:S01]  /*13e0*/  IMAD.WIDE R28, R29, R19, c[0x0][0x170] ;  /* 0x00005c001d1c7625 */ /* 0x000fe200078e0213 */
[----:B------:R-:W-:-:S02]  /*13f0*/  IADD3.X R249, RZ, R13, RZ, P1, !PT ;  /* 0x0000000dfff97210 */ /* 0x000fc40000ffe4ff */
[----:B------:R-:W-:Y:S01]  /*1400*/  LEA R2, R2, R3, 0x5 ;  /* 0x0000000302027211 */ /* 0x000fe200078e28ff */
[-C--:B------:R-:W-:Y:S01]  /*1410*/  IMAD.WIDE R30, R31, R19.reuse, c[0x0][0x170] ;  /* 0x00005c001f1e7625 */ /* 0x080fe200078e0213 */
[----:B------:R-:W-:Y:S02]  /*1420*/  IADD3 R252, P0, R14, 0x100, RZ ;  /* 0x000001000efc7810 */ /* 0x000fe40007f1e0ff */
[----:B------:R-:W-:Y:S01]  /*1430*/  IADD3 R0, P1, R16, 0x100, RZ ;  /* 0x0000010010007810 */ /* 0x000fe20007f3e0ff */
[----:B------:R-:W-:Y:S01]  /*1440*/  IMAD.WIDE R32, R33, R19, c[0x0][0x170] ;  /* 0x00005c0021207625 */ /* 0x000fe200078e0213 */
[----:B------:R-:W-:Y:S02]  /*1450*/  SHF.L.U32 R239, R2, 0x2, RZ ;  /* 0x0000000202ef7819 */ /* 0x000fe400000006ff */
[----:B------:R-:W-:Y:S01]  /*1460*/  IADD3.X R251, RZ, R15, RZ, P0, !PT ;  /* 0x0000000ffffb7210 */ /* 0x000fe200007fe4ff */
[-C--:B------:R-:W-:Y:S01]  /*1470*/  IMAD.WIDE R34, R34, R19.reuse, c[0x0][0x170] ;  /* 0x00005c0022227625 */ /* 0x080fe200078e0213 */
[----:B------:R-:W-:Y:S01]  /*1480*/  SHF.L.U32 R240, R240, 0x2, RZ ;  /* 0x00000002f0f07819 */ /* 0x000fe200000006ff */
[----:B------:R1:W-:Y:S01]  /*1490*/  STL [R1+0x4], R0 ;  /* 0x0000040001007387 */ /* 0x0003e20000100800 */
[----:B------:R-:W-:Y:S01]  /*14a0*/  IADD3 R3, -R3, 0x70, RZ ;  /* 0x0000007003037810 */ /* 0x000fe20007ffe1ff */
[----:B------:R-:W-:-:S02]  /*14b0*/  IMAD.WIDE R18, R18, R19, c[0x0][0x168] ;  /* 0x00005a0012127625 */ /* 0x000fc400078e0213 */
[----:B------:R2:W-:Y:S03]  /*14c0*/  LDGSTS.E.BYPASS.128 [R240], [R4.64] ;  /* 0x0000000004f07fae */ /* 0x0005e6000b901c48 */
[----:B------:R-:W-:Y:S01]  /*14d0*/  IADD3 R2, P0, R18, 0x100, RZ ;  /* 0x0000010012027810 */ /* 0x000fe20007f1e0ff */
[----:B------:R2:W-:Y:S01]  /*14e0*/  LDGSTS.E.BYPASS.128 [R239], [R6.64] ;  /* 0x0000000006ef7fae */ /* 0x0005e2000b901c48 */
[----:B-1----:R-:W-:-:S03]  /*14f0*/  IADD3.X R0, RZ, R17, RZ, P1, !PT ;  /* 0x00000011ff007210 */ /* 0x002fc60000ffe4ff */
[----:B------:R1:W-:Y:S04]  /*1500*/  STL [R1+0xc], R2 ;  /* 0x00000c0201007387 */ /* 0x0003e80000100800 */
[----:B------:R3:W-:Y:S04]  /*1510*/  STL [R1], R0 ;  /* 0x0000000001007387 */ /* 0x0007e80000100800 */
[----:B------:R2:W-:Y:S01]  /*1520*/  LDGSTS.E.BYPASS.128 [R238], [R8.64] ;  /* 0x0000000008ee7fae */ /* 0x0005e2000b901c48 */
[----:B-1----:R-:W-:-:S03]  /*1530*/  IADD3 R2, P1, R20, 0x100, RZ ;  /* 0x0000010014027810 */ /* 0x002fc60007f3e0ff */
[----:B------:R2:W-:Y:S01]  /*1540*/  LDGSTS.E.BYPASS.128 [R237], [R10.64] ;  /* 0x000000000aed7fae */ /* 0x0005e2000b901c48 */
[----:B---3--:R-:W-:-:S03]  /*1550*/  IADD3.X R0, RZ, R19, RZ, P0, !PT ;  /* 0x00000013ff007210 */ /* 0x008fc600007fe4ff */
[----:B------:R1:W-:Y:S04]  /*1560*/  LDGSTS.E.BYPASS.128 [R236], [R12.64] ;  /* 0x000000000cec7fae */ /* 0x0003e8000b901c48 */
[----:B------:R3:W-:Y:S04]  /*1570*/  LDGSTS.E.BYPASS.128 [R235], [R14.64] ;  /* 0x000000000eeb7fae */ /* 0x0007e8000b901c48 */
[----:B------:R2:W-:Y:S04]  /*1580*/  LDGSTS.E.BYPASS.128 [R234], [R16.64] ;  /* 0x0000000010ea7fae */ /* 0x0005e8000b901c48 */
[----:B------:R4:W-:Y:S04]  /*1590*/  STL [R1+0x14], R2 ;  /* 0x0000140201007387 */ /* 0x0009e80000100800 */
[----:B------:R2:W-:Y:S04]  /*15a0*/  LDGSTS.E.BYPASS.128 [R233], [R18.64] ;  /* 0x0000000012e97fae */ /* 0x0005e8000b901c48 */
[----:B------:R5:W-:Y:S01]  /*15b0*/  STL [R1+0x8], R0 ;  /* 0x0000080001007387 */ /* 0x000be20000100800 */
[----:B----4-:R-:W-:-:S03]  /*15c0*/  IADD3 R2, P0, R22, 0x100, RZ ;  /* 0x0000010016027810 */ /* 0x010fc60007f1e0ff */
[----:B------:R-:W0:Y:S04]  /*15d0*/  LDGDEPBAR ;  /* 0x00000000000079af */ /* 0x000e280000000000 */
[----:B------:R4:W-:Y:S01]  /*15e0*/  LDGSTS.E.BYPASS.128 [R240+0x8000], [R20.64] ;  /* 0x0800000014f07fae */ /* 0x0009e2000b901c48 */
[----:B-----5:R-:W-:-:S03]  /*15f0*/  IADD3.X R0, RZ, R21, RZ, P1, !PT ;  /* 0x00000015ff007210 */ /* 0x020fc60000ffe4ff */
[----:B------:R5:W-:Y:S04]  /*1600*/  LDGSTS.E.BYPASS.128 [R239+0x8000], [R22.64] ;  /* 0x0800000016ef7fae */ /* 0x000be8000b901c48 */
[----:B------:R2:W-:Y:S04]  /*1610*/  LDGSTS.E.BYPASS.128 [R238+0x8000], [R24.64] ;  /* 0x0800000018ee7fae */ /* 0x0005e8000b901c48 */
[----:B------:R2:W-:Y:S04]  /*1620*/  LDGSTS.E.BYPASS.128 [R237+0x8000], [R26.64] ;  /* 0x080000001aed7fae */ /* 0x0005e8000b901c48 */
[----:B------:R1:W-:Y:S04]  /*1630*/  STL [R1+0x1c], R2 ;  /* 0x00001c0201007387 */ /* 0x0003e80000100800 */
[----:B------:R2:W-:Y:S04]  /*1640*/  LDGSTS.E.BYPASS.128 [R236+0x8000], [R28.64] ;  /* 0x080000001cec7fae */ /* 0x0005e8000b901c48 */
[----:B------:R2:W-:Y:S01]  /*1650*/  STL [R1+0x10], R0 ;  /* 0x0000100001007387 */ /* 0x0005e20000100800 */
[----:B-1----:R-:W-:-:S03]  /*1660*/  IADD3 R2, P1, R24, 0x100, RZ ;  /* 0x0000010018027810 */ /* 0x002fc60007f3e0ff */
[----:B------:R1:W-:Y:S04]  /*1670*/  LDGSTS.E.BYPASS.128 [R235+0x8000], [R30.64] ;  /* 0x080000001eeb7fae */ /* 0x0003e8000b901c48 */
[----:B------:R1:W-:Y:S01]  /*1680*/  LDGSTS.E.BYPASS.128 [R234+0x8000], [R32.64] ;  /* 0x0800000020ea7fae */ /* 0x0003e2000b901c48 */
[----:B--2---:R-:W-:-:S03]  /*1690*/  IADD3.X R0, RZ, R23, RZ, P0, !PT ;  /* 0x00000017ff007210 */ /* 0x004fc600007fe4ff */
[----:B------:R2:W-:Y:S04]  /*16a0*/  LDGSTS.E.BYPASS.128 [R233+0x8000], [R34.64] ;  /* 0x0800000022e97fae */ /* 0x0005e8000b901c48 */
[----:B------:R-:W0:Y:S04]  /*16b0*/  LDGDEPBAR ;  /* 0x00000000000079af */ /* 0x000e280000000000 */
[----:B------:R-:W-:Y:S06]  /*16c0*/  BAR.SYNC 0x0 ;  /* 0x0000000000007b1d */ /* 0x000fec0000000000 */
[----:B------:R1:W-:Y:S04]  /*16d0*/  STL [R1+0x24], R2 ;  /* 0x0000240201007387 */ /* 0x0003e80000100800 */
[----:B------:R-:W-:Y:S01]  /*16e0*/  @!PT LDS RZ, [RZ] ;  /* 0x00000000fffff984 */ /* 0x000fe20000000800 */
[----:B------:R-:W-:Y:S01]  /*16f0*/  @!PT LDS RZ, [RZ] ;  /* 0x00000000fffff984 */ /* 0x000fe20000000800 */
[----:B------:R-:W-:Y:S01]  /*1700*/  @!PT LDS RZ, [RZ] ;  /* 0x00000000fffff984 */ /* 0x000fe20000000800 */
[----:B------:R2:W-:Y:S04]  /*1710*/  LDGSTS.E.BYPASS.128 [R240+0x4000], [R4.64+0x80] ;  /* 0x0400008004f07fae */ /* 0x0005e8000b901c48 */
[----:B------:R2:W-:Y:S01]  /*1720*/  STL [R1+0x18], R0 ;  /* 0x0000180001007387 */ /* 0x0005e20000100800 */
[----:B-1----:R-:W-:-:S03]  /*1730*/  IADD3 R2, P0, R26, 0x100, RZ ;  /* 0x000001001a027810 */ /* 0x002fc60007f1e0ff */
[----:B------:R1:W-:Y:S04]  /*1740*/  LDGSTS.E.BYPASS.128 [R239+0x4000], [R6.64+0x80] ;  /* 0x0400008006ef7fae */ /* 0x0003e8000b901c48 */
[----:B------:R1:W-:Y:S01]  /*1750*/  LDGSTS.E.BYPASS.128 [R238+0x4000], [R8.64+0x80] ;  /* 0x0400008008ee7fae */ /* 0x0003e2000b901c48 */
[----:B--2---:R-:W-:-:S03]  /*1760*/  IADD3.X R0, RZ, R25, RZ, P1, !PT ;  /* 0x00000019ff007210 */ /* 0x004fc60000ffe4ff */
[----:B------:R1:W-:Y:S04]  /*1770*/  LDGSTS.E.BYPASS.128 [R237+0x4000], [R10.64+0x80] ;  /* 0x040000800aed7fae */ /* 0x0003e8000b901c48 */
[----:B------:R2:W-:Y:S04]  /*1780*/  LDGSTS.E.BYPASS.128 [R236+0x4000], [R12.64+0x80] ;  /* 0x040000800cec7fae */ /* 0x0005e8000b901c48 */
[----:B------:R3:W-:Y:S04]  /*1790*/  LDGSTS.E.BYPASS.128 [R235+0x4000], [R14.64+0x80] ;  /* 0x040000800eeb7fae */ /* 0x0007e8000b901c48 */
[----:B------:R1:W-:Y:S04]  /*17a0*/  STL [R1+0x2c], R2 ;  /* 0x00002c0201007387 */ /* 0x0003e80000100800 */
[----:B------:R4:W-:Y:S01]  /*17b0*/  LDGSTS.E.BYPASS.128 [R234+0x4000], [R16.64+0x80] ;  /* 0x0400008010ea7fae */ /* 0x0009e2000b901c48 */
[----:B--2---:R-:W-:-:S03]  /*17c0*/  CS2R R12, SRZ ;  /* 0x00000000000c7805 */ /* 0x004fc6000001ff00 */
[----:B------:R2:W-:Y:S01]  /*17d0*/  STL [R1+0x20], R0 ;  /* 0x0000200001007387 */ /* 0x0005e20000100800 */
[----:B---3--:R-:W-:Y:S01]  /*17e0*/  CS2R R14, SRZ ;  /* 0x00000000000e7805 */ /* 0x008fe2000001ff00 */
[----:B-1----:R-:W-:Y:S02]  /*17f0*/  IADD3 R2, P1, R28, 0x100, RZ ;  /* 0x000001001c027810 */ /* 0x002fe40007f3e0ff */
[----:B------:R1:W-:Y:S04]  /*1800*/  LDGSTS.E.BYPASS.128 [R233+0x4000], [R18.64+0x80] ;  /* 0x0400008012e97fae */ /* 0x0003e8000b901c48 */
[----:B------:R-:W0:Y:S01]  /*1810*/  LDGDEPBAR ;  /* 0x00000000000079af */ /* 0x000e220000000000 */
[----:B--2---:R-:W-:-:S03]  /*1820*/  IADD3.X R0, RZ, R27, RZ, P0, !PT ;  /* 0x0000001bff007210 */ /* 0x004fc600007fe4ff */
[----:B------:R4:W-:Y:S04]  /*1830*/  LDGSTS.E.BYPASS.128 [R240+0xc000], [R20.64+0x80] ;  /* 0x0c00008014f07fae */ /* 0x0009e8000b901c48 */
[----:B------:R5:W-:Y:S04]  /*1840*/  LDGSTS.E.BYPASS.128 [R239+0xc000], [R22.64+0x80] ;  /* 0x0c00008016ef7fae */ /* 0x000be8000b901c48 */
[----:B------:R1:W-:Y:S04]  /*1850*/  LDGSTS.E.BYPASS.128 [R238+0xc000], [R24.64+0x80] ;  /* 0x0c00008018ee7fae */ /* 0x0003e8000b901c48 */
[----:B------:R2:W-:Y:S01]  /*1860*/  STL [R1+0x34], R2 ;  /* 0x0000340201007387 */ /* 0x0005e20000100800 */
[----:B----4-:R-:W-:-:S03]  /*1870*/  CS2R R20, SRZ ;  /* 0x0000000000147805 */ /* 0x010fc6000001ff00 */
[----:B------:R1:W-:Y:S01]  /*1880*/  LDGSTS.E.BYPASS.128 [R237+0xc000], [R26.64+0x80] ;  /* 0x0c0000801aed7fae */ /* 0x0003e2000b901c48 */
[----:B-----5:R-:W-:-:S03]  /*1890*/  CS2R R22, SRZ ;  /* 0x0000000000167805 */ /* 0x020fc6000001ff00 */
[----:B------:R3:W-:Y:S01]  /*18a0*/  STL [R1+0x28], R0 ;  /* 0x0000280001007387 */ /* 0x0007e20000100800 */
[----:B--2---:R-:W-:-:S03]  /*18b0*/  IADD3 R2, P0, R30, 0x100, RZ ;  /* 0x000001001e027810 */ /* 0x004fc60007f1e0ff */
[----:B------:R2:W-:Y:S04]  /*18c0*/  LDGSTS.E.BYPASS.128 [R236+0xc000], [R28.64+0x80] ;  /* 0x0c0000801cec7fae */ /* 0x0005e8000b901c48 */
[----:B------:R4:W-:Y:S01]  /*18d0*/  LDGSTS.E.BYPASS.128 [R235+0xc000], [R30.64+0x80] ;  /* 0x0c0000801eeb7fae */ /* 0x0009e2000b901c48 */
[----:B---3--:R-:W-:-:S03]  /*18e0*/  IADD3.X R0, RZ, R29, RZ, P1, !PT ;  /* 0x0000001dff007210 */ /* 0x008fc60000ffe4ff */
[----:B------:R3:W-:Y:S04]  /*18f0*/  LDGSTS.E.BYPASS.128 [R234+0xc000], [R32.64+0x80] ;  /* 0x0c00008020ea7fae */ /* 0x0007e8000b901c48 */
[----:B------:R5:W-:Y:S01]  /*1900*/  LDGSTS.E.BYPASS.128 [R233+0xc000], [R34.64+0x80] ;  /* 0x0c00008022e97fae */ /* 0x000be2000b901c48 */
[----:B--2---:R-:W-:Y:S01]  /*1910*/  CS2R R28, SRZ ;  /* 0x00000000001c7805 */ /* 0x004fe2000001ff00 */
[----:B------:R-:W-:Y:S02]  /*1920*/  UMOV UR8, 0x8000 ;  /* 0x0000800000087882 */ /* 0x000fe40000000000 */
[----:B------:R2:W-:Y:S04]  /*1930*/  STL [R1+0x3c], R2 ;  /* 0x00003c0201007387 */ /* 0x0005e80000100800 */
[----:B------:R-:W0:Y:S04]  /*1940*/  LDGDEPBAR ;  /* 0x00000000000079af */ /* 0x000e280000000000 */
[----:B------:R1:W-:Y:S01]  /*1950*/  STL [R1+0x30], R0 ;  /* 0x0000300001007387 */ /* 0x0003e20000100800 */
[----:B--2---:R-:W-:-:S05]  /*1960*/  IADD3 R2, P1, R32, 0x100, RZ ;  /* 0x0000010020027810 */ /* 0x004fca0007f3e0ff */
[----:B------:R2:W-:Y:S01]  /*1970*/  STL [R1+0x44], R2 ;  /* 0x0000440201007387 */ /* 0x0005e20000100800 */
[----:B-1----:R-:W-:Y:S02]  /*1980*/  IADD3.X R0, RZ, R31, RZ, P0, !PT ;  /* 0x0000001fff007210 */ /* 0x002fe400007fe4ff */
[----:B----4-:R-:W-:-:S03]  /*1990*/  CS2R R30, SRZ ;  /* 0x00000000001e7805 */ /* 0x010fc6000001ff00 */
[----:B------:R1:W-:Y:S01]  /*19a0*/  STL [R1+0x38], R0 ;  /* 0x0000380001007387 */ /* 0x0003e20000100800 */
[----:B--2---:R-:W-:Y:S01]  /*19b0*/  IADD3 R2, P0, R34, 0x100, RZ ;  /* 0x0000010022027810 */ /* 0x004fe20007f1e0ff */
[----:B------:R-:W-:-:S04]  /*19c0*/  DEPBAR.LE SB0, 0x2 ;  /* 0x000080800000791a */ /* 0x000fc80000000000 */
[----:B------:R2:W-:Y:S01]  /*19d0*/  STL [R1+0x4c], R2 ;  /* 0x00004c0201007387 */ /* 0x0005e20000100800 */
[----:B-1----:R-:W-:Y:S02]  /*19e0*/  IADD3.X R0, RZ, R33, RZ, P1, !PT ;  /* 0x00000021ff007210 */ /* 0x002fe40000ffe4ff */
[----:B---3--:R-:W-:-:S03]  /*19f0*/  CS2R R32, SRZ ;  /* 0x0000000000207805 */ /* 0x008fc6000001ff00 */
[----:B------:R1:W-:Y:S01]  /*1a00*/  STL [R1+0x40], R0 ;  /* 0x0000400001007387 */ /* 0x0003e20000100800 */
[----:B--2---:R-:W-:Y:S02]  /*1a10*/  MOV R2, 0x1 ;  /* 0x0000000100027802 */ /* 0x004fe40000000f00 */
[----:B-1----:R-:W-:Y:S02]  /*1a20*/  IADD3.X R0, RZ, R35, RZ, P0, !PT ;  /* 0x00000023ff007210 */ /* 0x002fe400007fe4ff */
[----:B-----5:R-:W-:-:S03]  /*1a30*/  CS2R R34, SRZ ;  /* 0x0000000000227805 */ /* 0x020fc6000001ff00 */
[----:B------:R1:W-:Y:S02]  /*1a40*/  STL [R1+0x48], R0 ;  /* 0x0000480001007387 */ /* 0x0003e40000100800 */
[----:B-1----:R-:W-:-:S05]  /*1a50*/  IMNMX.U32 R0, R3, 0x70, PT ;  /* 0x0000007003007817 */ /* 0x002fca0003800000 */
[----:B------:R-:W-:Y:S04]  /*1a60*/  STL [R1+0x50], R0 ;  /* 0x0000500001007387 */ /* 0x000fe80000100800 */
[----:B------:R-:W-:Y:S06]  /*1a70*/  BAR.SYNC 0x0 ;  /* 0x0000000000007b1d */ /* 0x000fec0000000000 */
.L_x_1:
[----:B------:R-:W1:Y:S04]  /*1a80*/  S2R R3, SR_TID.X ;  /* 0x0000000000037919 */ /* 0x000e680000002100 */
[----:B------:R-:W2:Y:S01]  /*1a90*/  S2R R0, SR_TID.X ;  /* 0x0000000000007919 */ /* 0x000ea20000002100 */
[----:B-1----:R-:W-:-:S04]  /*1aa0*/  SHF.L.U32 R3, R3, 0x2, RZ ;  /* 0x0000000203037819 */ /* 0x002fc800000006ff */
[----:B------:R-:W-:Y:S02]  /*1ab0*/  LOP3.LUT R3, R3, 0x7c, RZ, 0xc0, !PT ;  /* 0x0000007c03037812 */ /* 0x000fe400078ec0ff */
[----:B--2---:R-:W-:Y:S02]  /*1ac0*/  SHF.L.U32 R0, R0, 0x2, RZ ;  /* 0x0000000200007819 */ /* 0x004fe400000006ff */
[----:B------:R-:W-:Y:S02]  /*1ad0*/  LEA R9, R3, UR8, 0x7 ;  /* 0x0000000803097c11 */ /* 0x000fe4000f8e38ff */
[----:B------:R-:W-:-:S03]  /*1ae0*/  LOP3.LUT R0, R0, 0x780, RZ, 0xc0, !PT ;  /* 0x0000078000007812 */ /* 0x000fc600078ec0ff */
[----:B------:R-:W-:Y:S04]  /*1af0*/  LDS.128 R160, [R9+0x80] ;  /* 0x0000800009a07984 */ /* 0x000fe80000000c00 */
[----:B------:R-:W1:Y:S04]  /*1b00*/  LDS.128 R4, [R0.X4+UR5] ;  /* 0x0000000500047984 */ /* 0x000e680008004c00 */
[----:B------:R-:W2:Y:S04]  /*1b10*/  LDS.128 R156, [R9+0x180] ;  /* 0x00018000099c7984 */ /* 0x000ea80000000c00 */
[----:B------:R-:W3:Y:S04]  /*1b20*/  LDS.128 R152, [R9] ;  /* 0x0000000009987984 */ /* 0x000ee80000000c00 */
[----:B------:R-:W4:Y:S04]  /*1b30*/  LDS.128 R68, [R9+0x100] ;  /* 0x0001000009447984 */ /* 0x000f280000000c00 */
[----:B------:R-:W5:Y:S04]  /*1b40*/  LDS.128 R24, [R0.X4+UR5+0x80] ;  /* 0x0000800500187984 */ /* 0x000f680008004c00 */
[----:B------:R-:W5:Y:S01]  /*1b50*/  LDS.128 R16, [R0.X4+UR5+0x100] ;  /* 0x0001000500107984 */ /* 0x000f620008004c00 */
[C---:B-1----:R-:W-:Y:S01]  /*1b60*/  FFMA R8, R4.reuse, R160, R85 ;  /* 0x000000a004087223 */ /* 0x042fe20000000055 */
[----:B--2---:R-:W-:-:S03]  /*1b70*/  FFMA R10, R4, R156, R87 ;  /* 0x0000009c040a7223 */ /* 0x004fc60000000057 */
[C---:B------:R-:W-:Y:S01]  /*1b80*/  FFMA R11, R5.reuse, R161, R8 ;  /* 0x000000a1050b7223 */ /* 0x040fe20000000008 */
[C---:B---3--:R-:W-:Y:S01]  /*1b90*/  FFMA R84, R4.reuse, R152, R84 ;  /* 0x0000009804547223 */ /* 0x048fe20000000054 */
[C---:B------:R-:W-:Y:S01]  /*1ba0*/  FFMA R3, R5.reuse, R157, R10 ;  /* 0x0000009d05037223 */ /* 0x040fe2000000000a */
[----:B----4-:R-:W-:Y:S02]  /*1bb0*/  FFMA R4, R4, R68, R86 ;  /* 0x0000004404047223 */ /* 0x010fe40000000056 */
[C---:B------:R-:W-:Y:S01]  /*1bc0*/  FFMA R165, R5.reuse, R153, R84 ;  /* 0x0000009905a57223 */ /* 0x040fe20000000054 */
[C---:B------:R-:W-:Y:S01]  /*1bd0*/  FFMA R164, R6.reuse, R158, R3 ;  /* 0x0000009e06a47223 */ /* 0x040fe20000000003 */
[----:B------:R-:W1:Y:S01]  /*1be0*/  LDS.128 R84, [R0.X4+UR5+0x180] ;  /* 0x0001800500547984 */ /* 0x000e620008004c00 */
[----:B------:R-:W-:Y:S01]  /*1bf0*/  FFMA R5, R5, R69, R4 ;  /* 0x0000004505057223 */ /* 0x000fe20000000004 */
[C---:B------:R-:W-:Y:S01]  /*1c00*/  FFMA R4, R6.reuse, R162, R11 ;  /* 0x000000a206047223 */ /* 0x040fe2000000000b */
[----:B------:R-:W-:Y:S01]  /*1c10*/  FFMA R8, R6, R154, R165 ;  /* 0x0000009a06087223 */ /* 0x000fe200000000a5 */
[----:B-----5:R-:W-:Y:S01]  /*1c20*/  FFMA R34, R24, R68, R34 ;  /* 0x0000004418227223 */ /* 0x020fe20000000022 */
[----:B------:R-:W-:Y:S01]  /*1c30*/  FFMA R10, R6, R70, R5 ;  /* 0x00000046060a7223 */ /* 0x000fe20000000005 */
[C---:B------:R-:W-:Y:S01]  /*1c40*/  FFMA R5, R7.reuse, R163, R4 ;  /* 0x000000a307057223 */ /* 0x040fe20000000004 */
[C---:B------:R-:W-:Y:S01]  /*1c50*/  FFMA R4, R7.reuse, R155, R8 ;  /* 0x0000009b07047223 */ /* 0x040fe20000000008 */
[C---:B------:R-:W-:Y:S01]  /*1c60*/  FFMA R8, R24.reuse, R160, R33 ;  /* 0x000000a018087223 */ /* 0x040fe20000000021 */
[C---:B------:R-:W-:Y:S01]  /*1c70*/  FFMA R3, R7.reuse, R71, R10 ;  /* 0x0000004707037223 */ /* 0x040fe2000000000a */
[C---:B------:R-:W-:Y:S01]  /*1c80*/  FFMA R10, R24.reuse, R156, R35 ;  /* 0x0000009c180a7223 */ /* 0x040fe20000000023 */
[----:B------:R-:W-:Y:S01]  /*1c90*/  FFMA R24, R24, R152, R32 ;  /* 0x0000009818187223 */ /* 0x000fe20000000020 */
[----:B------:R-:W-:Y:S01]  /*1ca0*/  FFMA R6, R7, R159, R164 ;  /* 0x0000009f07067223 */ /* 0x000fe200000000a4 */
[C---:B------:R-:W-:Y:S01]  /*1cb0*/  FFMA R11, R25.reuse, R69, R34 ;  /* 0x00000045190b7223 */ /* 0x040fe20000000022 */
[C---:B------:R-:W-:Y:S01]  /*1cc0*/  FFMA R7, R25.reuse, R157, R10 ;  /* 0x0000009d19077223 */ /* 0x040fe2000000000a */
[C---:B------:R-:W-:Y:S01]  /*1cd0*/  FFMA R165, R25.reuse, R161, R8 ;  /* 0x000000a119a57223 */ /* 0x040fe20000000008 */
[----:B------:R-:W-:Y:S01]  /*1ce0*/  FFMA R25, R25, R153, R24 ;  /* 0x0000009919197223 */ /* 0x000fe20000000018 */
[----:B------:R-:W2:Y:S01]  /*1cf0*/  LDS.128 R32, [R0.X4+UR5+0x800] ;  /* 0x0008000500207984 */ /* 0x000ea20008004c00 */
[C---:B------:R-:W-:Y:S01]  /*1d00*/  FFMA R10, R26.reuse, R70, R11 ;  /* 0x000000461a0a7223 */ /* 0x040fe2000000000b */
[C---:B------:R-:W-:Y:S01]  /*1d10*/  FFMA R24, R26.reuse, R158, R7 ;  /* 0x0000009e1a187223 */ /* 0x040fe20000000007 */
[C---:B------:R-:W-:Y:S01]  /*1d20*/  FFMA R8, R26.reuse, R154, R25 ;  /* 0x0000009a1a087223 */ /* 0x040fe20000000019 */
[----:B------:R-:W-:Y:S01]  /*1d30*/  FFMA R26, R26, R162, R165 ;  /* 0x000000a21a1a7223 */ /* 0x000fe200000000a5 */
[C---:B------:R-:W-:Y:S01]  /*1d40*/  FFMA R11, R27.reuse, R71, R10 ;  /* 0x000000471b0b7223 */ /* 0x040fe2000000000a */
        /* <DEDUP_REMOVED lines=10> */
[----:B------:R-:W3:Y:S01]  /*1df0*/  LDS.128 R24, [R0.X4+UR5+0x880] ;  /* 0x0008800500187984 */ /* 0x000ee20008004c00 */
[----:B------:R-:W-:Y:S01]  /*1e00*/  FFMA R17, R17, R153, R12 ;  /* 0x0000009911117223 */ /* 0x000fe2000000000c */
[C---:B------:R-:W-:Y:S01]  /*1e10*/  FFMA R14, R18.reuse, R70, R15 ;  /* 0x00000046120e7223 */ /* 0x040fe2000000000f */
[C---:B------:R-:W-:Y:S01]  /*1e20*/  FFMA R164, R18.reuse, R158, R13 ;  /* 0x0000009e12a47223 */ /* 0x040fe2000000000d */
[C---:B------:R-:W-:Y:S01]  /*1e30*/  FFMA R12, R18.reuse, R162, R165 ;  /* 0x000000a2120c7223 */ /* 0x040fe200000000a5 */
[----:B------:R-:W-:Y:S01]  /*1e40*/  FFMA R16, R18, R154, R17 ;  /* 0x0000009a12107223 */ /* 0x000fe20000000011 */
[C---:B------:R-:W-:Y:S01]  /*1e50*/  FFMA R15, R19.reuse, R71, R14 ;  /* 0x00000047130f7223 */ /* 0x040fe2000000000e */
[C---:B-1----:R-:W-:Y:S01]  /*1e60*/  FFMA R82, R84.reuse, R68, R82 ;  /* 0x0000004454527223 */ /* 0x042fe20000000052 */
[C---:B------:R-:W-:Y:S01]  /*1e70*/  FFMA R18, R84.reuse, R156, R83 ;  /* 0x0000009c54127223 */ /* 0x040fe20000000053 */
[C---:B------:R-:W-:Y:S01]  /*1e80*/  FFMA R13, R19.reuse, R155, R16 ;  /* 0x0000009b130d7223 */ /* 0x040fe20000000010 */
[C---:B------:R-:W-:Y:S01]  /*1e90*/  FFMA R16, R84.reuse, R160, R81 ;  /* 0x000000a054107223 */ /* 0x040fe20000000051 */
[C---:B------:R-:W-:Y:S01]  /*1ea0*/  FFMA R14, R19.reuse, R159, R164 ;  /* 0x0000009f130e7223 */ /* 0x040fe200000000a4 */
[----:B------:R-:W-:Y:S01]  /*1eb0*/  FFMA R80, R84, R152, R80 ;  /* 0x0000009854507223 */ /* 0x000fe20000000050 */
[----:B------:R-:W-:Y:S01]  /*1ec0*/  FFMA R12, R19, R163, R12 ;  /* 0x000000a3130c7223 */ /* 0x000fe2000000000c */
[----:B------:R-:W1:Y:S01]  /*1ed0*/  LDS.128 R164, [R0.X4+UR5+0x900] ;  /* 0x0009000500a47984 */ /* 0x000e620008004c00 */
[C---:B------:R-:W-:Y:S01]  /*1ee0*/  FFMA R19, R85.reuse, R69, R82 ;  /* 0x0000004555137223 */ /* 0x040fe20000000052 */
[C---:B------:R-:W-:Y:S01]  /*1ef0*/  FFMA R17, R85.reuse, R157, R18 ;  /* 0x0000009d55117223 */ /* 0x040fe20000000012 */
[C---:B------:R-:W-:Y:S01]  /*1f00*/  FFMA R81, R85.reuse, R161, R16 ;  /* 0x000000a155517223 */ /* 0x040fe20000000010 */
[----:B------:R-:W-:Y:S01]  /*1f10*/  FFMA R85, R85, R153, R80 ;  /* 0x0000009955557223 */ /* 0x000fe20000000050 */
[C---:B------:R-:W-:Y:S01]  /*1f20*/  FFMA R18, R86.reuse, R70, R19 ;  /* 0x0000004656127223 */ /* 0x040fe20000000013 */
[C---:B------:R-:W-:Y:S01]  /*1f30*/  FFMA R82, R86.reuse, R158, R17 ;  /* 0x0000009e56527223 */ /* 0x040fe20000000011 */
[C---:B------:R-:W-:Y:S01]  /*1f40*/  FFMA R16, R86.reuse, R162, R81 ;  /* 0x000000a256107223 */ /* 0x040fe20000000051 */
[----:B------:R-:W-:Y:S01]  /*1f50*/  FFMA R80, R86, R154, R85 ;  /* 0x0000009a56507223 */ /* 0x000fe20000000055 */
[C---:B------:R-:W-:Y:S01]  /*1f60*/  FFMA R19, R87.reuse, R71, R18 ;  /* 0x0000004757137223 */ /* 0x040fe20000000012 */
[C---:B------:R-:W-:Y:S01]  /*1f70*/  FFMA R18, R87.reuse, R159, R82 ;  /* 0x0000009f57127223 */ /* 0x040fe20000000052 */
[C---:B--2---:R-:W-:Y:S01]  /*1f80*/  FFMA R82, R32.reuse, R68, R22 ;  /* 0x0000004420527223 */ /* 0x044fe20000000016 */
[C---:B------:R-:W-:Y:S01]  /*1f90*/  FFMA R17, R87.reuse, R155, R80 ;  /* 0x0000009b57117223 */ /* 0x040fe20000000050 */
[C---:B------:R-:W-:Y:S01]  /*1fa0*/  FFMA R80, R32.reuse, R156, R23 ;  /* 0x0000009c20507223 */ /* 0x040fe20000000017 */
[C---:B------:R-:W-:Y:S01]  /*1fb0*/  FFMA R22, R32.reuse, R160, R21 ;  /* 0x000000a020167223 */ /* 0x040fe20000000015 */
[----:B------:R-:W-:Y:S01]  /*1fc0*/  FFMA R20, R32, R152, R20 ;  /* 0x0000009820147223 */ /* 0x000fe20000000014 */
[----:B------:R-:W-:Y:S01]  /*1fd0*/  FFMA R16, R87, R163, R16 ;  /* 0x000000a357107223 */ /* 0x000fe20000000010 */
[C---:B------:R-:W-:Y:S01]  /*1fe0*/  FFMA R21, R33.reuse, R157, R80 ;  /* 0x0000009d21157223 */ /* 0x040fe20000000050 */
[----:B------:R-:W2:Y:S01]  /*1ff0*/  LDS.128 R84, [R0.X4+UR5+0x980] ;  /* 0x0009800500547984 */ /* 0x000ea20008004c00 */
[C---:B------:R-:W-:Y:S01]  /*2000*/  FFMA R23, R33.reuse, R69, R82 ;  /* 0x0000004521177223 */ /* 0x040fe20000000052 */
[C---:B------:R-:W-:Y:S01]  /*2010*/  FFMA R81, R33.reuse, R161, R22 ;  /* 0x000000a121517223 */ /* 0x040fe20000000016 */
[----:B------:R-:W-:Y:S01]  /*2020*/  FFMA R33, R33, R153, R20 ;  /* 0x0000009921217223 */ /* 0x000fe20000000014 */
[C---:B------:R-:W-:Y:S01]  /*2030*/  FFMA R80, R34.reuse, R158, R21 ;  /* 0x0000009e22507223 */ /* 0x040fe20000000015 */
[C---:B------:R-:W-:Y:S01]  /*2040*/  FFMA R22, R34.reuse, R70, R23 ;  /* 0x0000004622167223 */ /* 0x040fe20000000017 */
[C---:B------:R-:W-:Y:S01]  /*2050*/  FFMA R20, R34.reuse, R162, R81 ;  /* 0x000000a222147223 */ /* 0x040fe20000000051 */
[----:B------:R-:W-:Y:S01]  /*2060*/  FFMA R32, R34, R154, R33 ;  /* 0x0000009a22207223 */ /* 0x000fe20000000021 */
[C---:B---3--:R-:W-:Y:S01]  /*2070*/  FFMA R34, R24.reuse, R156, R39 ;  /* 0x0000009c18227223 */ /* 0x048fe20000000027 */
[C---:B------:R-:W-:Y:S01]  /*2080*/  FFMA R38, R24.reuse, R68, R38 ;  /* 0x0000004418267223 */ /* 0x040fe20000000026 */
[C---:B------:R-:W-:Y:S01]  /*2090*/  FFMA R23, R35.reuse, R71, R22 ;  /* 0x0000004723177223 */ /* 0x040fe20000000016 */
[C---:B------:R-:W-:Y:S01]  /*20a0*/  FFMA R21, R35.reuse, R155, R32 ;  /* 0x0000009b23157223 */ /* 0x040fe20000000020 */
[C---:B------:R-:W-:Y:S01]  /*20b0*/  FFMA R32, R24.reuse, R160, R37 ;  /* 0x000000a018207223 */ /* 0x040fe20000000025 */
[----:B------:R-:W-:Y:S01]  /*20c0*/  FFMA R24, R24, R152, R36 ;  /* 0x0000009818187223 */ /* 0x000fe20000000024 */
[C---:B------:R-:W-:Y:S01]  /*20d0*/  FFMA R22, R35.reuse, R159, R80 ;  /* 0x0000009f23167223 */ /* 0x040fe20000000050 */
[----:B------:R-:W-:Y:S01]  /*20e0*/  FFMA R20, R35, R163, R20 ;  /* 0x000000a323147223 */ /* 0x000fe20000000014 */
[----:B------:R-:W3:Y:S01]  /*20f0*/  LDS.128 R80, [R0.X4+UR5+0x1000] ;  /* 0x0010000500507984 */ /* 0x000ee20008004c00 */
        /* <DEDUP_REMOVED lines=10> */
[C---:B-1----:R-:W-:Y:S01]  /*21a0*/  FFMA R34, R164.reuse, R156, R43 ;  /* 0x0000009ca4227223 */ /* 0x042fe2000000002b */
[C---:B------:R-:W-:Y:S01]  /*21b0*/  FFMA R25, R27.reuse, R155, R32 ;  /* 0x0000009b1b197223 */ /* 0x040fe20000000020 */
[C---:B------:R-:W-:Y:S01]  /*21c0*/  FFMA R32, R164.reuse, R160, R41 ;  /* 0x000000a0a4207223 */ /* 0x040fe20000000029 */
[----:B------:R-:W-:Y:S01]  /*21d0*/  FFMA R24, R27, R163, R24 ;  /* 0x000000a31b187223 */ /* 0x000fe20000000018 */
[C---:B------:R-:W-:Y:S01]  /*21e0*/  FFMA R27, R165.reuse, R157, R34 ;  /* 0x0000009da51b7223 */ /* 0x040fe20000000022 */
[C---:B------:R-:W-:Y:S01]  /*21f0*/  FFMA R42, R164.reuse, R68, R42 ;  /* 0x00000044a42a7223 */ /* 0x040fe2000000002a */
[C---:B------:R-:W-:Y:S01]  /*2200*/  FFMA R39, R165.reuse, R161, R32 ;  /* 0x000000a1a5277223 */ /* 0x040fe20000000020 */
[----:B------:R-:W-:Y:S01]  /*2210*/  FFMA R40, R164, R152, R40 ;  /* 0x00000098a4287223 */ /* 0x000fe20000000028 */
[----:B------:R-:W1:Y:S01]  /*2220*/  LDS.128 R32, [R0.X4+UR5+0x1080] ;  /* 0x0010800500207984 */ /* 0x000e620008004c00 */
[----:B------:R-:W-:Y:S01]  /*2230*/  FFMA R36, R166, R158, R27 ;  /* 0x0000009ea6247223 */ /* 0x000fe2000000001b */
[C---:B------:R-:W-:Y:S01]  /*2240*/  FFMA R37, R165.reuse, R69, R42 ;  /* 0x00000045a5257223 */ /* 0x040fe2000000002a */
[----:B------:R-:W-:-:S02]  /*2250*/  FFMA R165, R165, R153, R40 ;  /* 0x00000099a5a57223 */ /* 0x000fc40000000028 */
[----:B------:R-:W-:Y:S01]  /*2260*/  FFMA R205, R167, R159, R36 ;  /* 0x0000009fa7cd7223 */ /* 0x000fe20000000024 */
[C---:B--2---:R-:W-:Y:S01]  /*2270*/  FFMA R38, R84.reuse, R156, R63 ;  /* 0x0000009c54267223 */ /* 0x044fe2000000003f */
        /* <DEDUP_REMOVED lines=10> */
[----:B------:R-:W2:Y:S01]  /*2320*/  LDS.128 R36, [R0.X4+UR5+0x1100] ;  /* 0x0011000500247984 */ /* 0x000ea20008004c00 */
[C---:B------:R-:W-:Y:S01]  /*2330*/  FFMA R42, R86.reuse, R70, R43 ;  /* 0x00000046562a7223 */ /* 0x040fe2000000002b */
[C---:B------:R-:W-:Y:S01]  /*2340*/  FFMA R200, R86.reuse, R162, R61 ;  /* 0x000000a256c87223 */ /* 0x040fe2000000003d */
[----:B------:R-:W-:Y:S01]  /*2350*/  FFMA R40, R86, R154, R85 ;  /* 0x0000009a56287223 */ /* 0x000fe20000000055 */
[C---:B---3--:R-:W-:Y:S01]  /*2360*/  FFMA R90, R80.reuse, R68, R90 ;  /* 0x00000044505a7223 */ /* 0x048fe2000000005a */
[C---:B------:R-:W-:Y:S01]  /*2370*/  FFMA R203, R87.reuse, R71, R42 ;  /* 0x0000004757cb7223 */ /* 0x040fe2000000002a */
[C---:B------:R-:W-:Y:S01]  /*2380*/  FFMA R42, R80.reuse, R156, R91 ;  /* 0x0000009c502a7223 */ /* 0x040fe2000000005b */
[----:B------:R-:W-:Y:S01]  /*2390*/  FFMA R201, R87, R155, R40 ;  /* 0x0000009b57c97223 */ /* 0x000fe20000000028 */
[----:B------:R-:W-:Y:S01]  /*23a0*/  FFMA R40, R80, R160, R89 ;  /* 0x000000a050287223 */ /* 0x000fe20000000059 */
        /* <DEDUP_REMOVED lines=11> */
[-C--:B------:R-:W-:Y:S01]  /*2460*/  FFMA R206, R167, R71.reuse, R206 ;  /* 0x00000047a7ce7223 */ /* 0x080fe200000000ce */
[----:B------:R-:W-:Y:S01]  /*2470*/  FFMA R199, R83, R71, R62 ;  /* 0x0000004753c77223 */ /* 0x000fe2000000003e */
[-C--:B------:R-:W-:Y:S01]  /*2480*/  FFMA R204, R167, R155.reuse, R204 ;  /* 0x0000009ba7cc7223 */ /* 0x080fe200000000cc */
[----:B------:R-:W-:Y:S01]  /*2490*/  FFMA R197, R83, R155, R60 ;  /* 0x0000009b53c57223 */ /* 0x000fe2000000003c */
        /* <DEDUP_REMOVED lines=15> */
[----:B------:R-:W-:Y:S01]  /*2590*/  FFMA R193, R35, R155, R32 ;  /* 0x0000009b23c17223 */ /* 0x000fe20000000020 */
[C---:B--2---:R-:W-:Y:S01]  /*25a0*/  FFMA R34, R36.reuse, R156, R59 ;  /* 0x0000009c24227223 */ /* 0x044fe2000000003b */
[C---:B------:R-:W-:Y:S01]  /*25b0*/  FFMA R58, R36.reuse, R68, R58 ;  /* 0x00000044243a7223 */ /* 0x040fe2000000003a */
[C---:B------:R-:W-:Y:S01]  /*25c0*/  FFMA R32, R36.reuse, R160, R57 ;  /* 0x000000a024207223 */ /* 0x040fe20000000039 */
[----:B------:R-:W-:Y:S01]  /*25d0*/  FFMA R36, R36, R152, R56 ;  /* 0x0000009824247223 */ /* 0x000fe20000000038 */
[C---:B------:R-:W-:Y:S01]  /*25e0*/  FFMA R57, R37.reuse, R157, R34 ;  /* 0x0000009d25397223 */ /* 0x040fe20000000022 */
[C---:B------:R-:W-:Y:S01]  /*25f0*/  FFMA R59, R37.reuse, R69, R58 ;  /* 0x00000045253b7223 */ /* 0x040fe2000000003a */
[----:B------:R-:W-:Y:S01]  /*2600*/  FFMA R61, R37, R161, R32 ;  /* 0x000000a1253d7223 */ /* 0x000fe20000000020 */
[----:B------:R-:W-:Y:S01]  /*2610*/  FFMA R192, R35, R163, R192 ;  /* 0x000000a323c07223 */ /* 0x000fe200000000c0 */
[----:B------:R-:W-:Y:S01]  /*2620*/  FFMA R37, R37, R153, R36 ;  /* 0x0000009925257223 */ /* 0x000fe20000000024 */
[----:B------:R-:W2:Y:S01]  /*2630*/  LDS.128 R32, [R0.X4+UR5+0x1880] ;  /* 0x0018800500207984 */ /* 0x000ea20008004c00 */
        /* <DEDUP_REMOVED lines=24> */
[----:B------:R-:W-:Y:S01]  /*27c0*/  FFMA R185, R43, R155, R40 ;  /* 0x0000009b2bb97223 */ /* 0x000fe20000000028 */
[C---:B------:R-:W-:Y:S01]  /*27d0*/  FFMA R40, R52.reuse, R160, R93 ;  /* 0x000000a034287223 */ /* 0x040fe2000000005d */
[----:B------:R-:W-:Y:S01]  /*27e0*/  FFMA R52, R52, R152, R92 ;  /* 0x0000009834347223 */ /* 0x000fe2000000005c */
[C---:B------:R-:W-:Y:S01]  /*27f0*/  FFMA R57, R53.reuse, R157, R42 ;  /* 0x0000009d35397223 */ /* 0x040fe2000000002a */
[C---:B------:R-:W-:Y:S01]  /*2800*/  FFMA R59, R53.reuse, R69, R94 ;  /* 0x00000045353b7223 */ /* 0x040fe2000000005e */
[----:B------:R-:W-:Y:S01]  /*2810*/  FFMA R61, R53, R161, R40 ;  /* 0x000000a1353d7223 */ /* 0x000fe20000000028 */
        /* <DEDUP_REMOVED lines=9> */
[C---:B--2---:R-:W-:Y:S01]  /*28b0*/  FFMA R54, R32.reuse, R156, R99 ;  /* 0x0000009c20367223 */ /* 0x044fe20000000063 */
[----:B------:R-:W-:Y:S01]  /*28c0*/  FFMA R181, R55, R155, R52 ;  /* 0x0000009b37b57223 */ /* 0x000fe20000000034 */
[C---:B------:R-:W-:Y:S01]  /*28d0*/  FFMA R98, R32.reuse, R68, R98 ;  /* 0x0000004420627223 */ /* 0x040fe20000000062 */
        /* <DEDUP_REMOVED lines=38> */
[C---:B------:R-:W-:Y:S01]  /*2b40*/  FFMA R61, R41.reuse, R161, R36 ;  /* 0x000000a1293d7223 */ /* 0x040fe20000000024 */
[----:B------:R-:W-:Y:S01]  /*2b50*/  FFMA R41, R41, R153, R40 ;  /* 0x0000009929297223 */ /* 0x000fe20000000028 */
[C---:B------:R-:W-:Y:S01]  /*2b60*/  FFMA R175, R39.reuse, R71, R56 ;  /* 0x0000004727af7223 */ /* 0x040fe20000000038 */
[----:B------:R-:W-:Y:S01]  /*2b70*/  FFMA R172, R39, R163, R172 ;  /* 0x000000a327ac7223 */ /* 0x000fe200000000ac */
[C---:B------:R-:W-:Y:S01]  /*2b80*/  FFMA R56, R42.reuse, R70, R59 ;  /* 0x000000462a387223 */ /* 0x040fe2000000003b */
[C---:B------:R-:W-:Y:S01]  /*2b90*/  FFMA R40, R42.reuse, R154, R41 ;  /* 0x0000009a2a287223 */ /* 0x040fe20000000029 */
[----:B------:R-:W1:Y:S01]  /*2ba0*/  LDS.128 R36, [R0.X4+UR5+0x2100] ;  /* 0x0021000500247984 */ /* 0x000e620008004c00 */
[C---:B------:R-:W-:Y:S01]  /*2bb0*/  FFMA R170, R42.reuse, R158, R57 ;  /* 0x0000009e2aaa7223 */ /* 0x040fe20000000039 */
[----:B------:R-:W-:Y:S01]  /*2bc0*/  FFMA R168, R42, R162, R61 ;  /* 0x000000a22aa87223 */ /* 0x000fe2000000003d */
        /* <DEDUP_REMOVED lines=8> */
[C---:B------:R-:W-:Y:S01]  /*2c50*/  FFMA R171, R43.reuse, R71, R56 ;  /* 0x000000472bab7223 */ /* 0x040fe20000000038 */
        /* <DEDUP_REMOVED lines=15> */
[C---:B------:R-:W-:Y:S01]  /*2d50*/  FFMA R61, R33.reuse, R161, R52 ;  /* 0x000000a1213d7223 */ /* 0x040fe20000000034 */
[C---:B------:R-:W-:Y:S01]  /*2d60*/  FFMA R122, R32.reuse, R68, R122 ;  /* 0x00000044207a7223 */ /* 0x040fe2000000007a */
[----:B------:R-:W3:Y:S01]  /*2d70*/  LDS.128 R52, [R0.X4+UR5+0x2800] ;  /* 0x0028000500347984 */ /* 0x000ee20008004c00 */
[----:B------:R-:W-:Y:S01]  /*2d80*/  FFMA R32, R32, R152, R120 ;  /* 0x0000009820207223 */ /* 0x000fe20000000078 */
[----:B------:R-:W-:Y:S01]  /*2d90*/  FFMA R196, R82, R162, R85 ;  /* 0x000000a252c47223 */ /* 0x000fe20000000055 */
[C---:B------:R-:W-:Y:S01]  /*2da0*/  FFMA R59, R33.reuse, R69, R122 ;  /* 0x00000045213b7223 */ /* 0x040fe2000000007a */
[C---:B------:R-:W-:Y:S01]  /*2db0*/  FFMA R122, R34.reuse, R158, R57 ;  /* 0x0000009e227a7223 */ /* 0x040fe20000000039 */
[----:B------:R-:W-:Y:S01]  /*2dc0*/  FFMA R33, R33, R153, R32 ;  /* 0x0000009921217223 */ /* 0x000fe20000000020 */
[----:B------:R-:W4:Y:S01]  /*2dd0*/  LDS.128 R72, [R0.X4+UR5+0x2880] ;  /* 0x0028800500487984 */ /* 0x000f220008004c00 */
        /* <DEDUP_REMOVED lines=39> */
[C---:B---3--:R-:W-:Y:S01]  /*3050*/  FFMA R60, R52.reuse, R156, R151 ;  /* 0x0000009c343c7223 */ /* 0x048fe20000000097 */
        /* <DEDUP_REMOVED lines=8> */
[----:B------:R-:W2:Y:S01]  /*30e0*/  LDS.128 R60, [R0.X4+UR5+0x2980] ;  /* 0x00298005003c7984 */ /* 0x000ea20008004c00 */
[C---:B------:R-:W-:Y:S01]  /*30f0*/  FFMA R81, R53.reuse, R69, R150 ;  /* 0x0000004535517223 */ /* 0x040fe20000000096 */
[----:B------:R-:W-:Y:S01]  /*3100*/  FFMA R53, R53, R153, R52 ;  /* 0x0000009935357223 */ /* 0x000fe20000000034 */
[C---:B------:R-:W-:Y:S01]  /*3110*/  FFMA R80, R54.reuse, R162, R83 ;  /* 0x000000a236507223 */ /* 0x040fe20000000053 */
[C---:B------:R-:W-:Y:S01]  /*3120*/  FFMA R42, R54.reuse, R158, R43 ;  /* 0x0000009e362a7223 */ /* 0x040fe2000000002b */
[C---:B------:R-:W-:Y:S01]  /*3130*/  FFMA R82, R54.reuse, R70, R81 ;  /* 0x0000004636527223 */ /* 0x040fe20000000051 */
[----:B------:R-:W-:Y:S01]  /*3140*/  FFMA R52, R54, R154, R53 ;  /* 0x0000009a36347223 */ /* 0x000fe20000000035 */
[C---:B------:R-:W-:Y:S01]  /*3150*/  FFMA R43, R55.reuse, R163, R80 ;  /* 0x000000a3372b7223 */ /* 0x040fe20000000050 */
[C---:B----4-:R-:W-:Y:S01]  /*3160*/  FFMA R80, R72.reuse, R156, R67 ;  /* 0x0000009c48507223 */ /* 0x050fe20000000043 */
        /* <DEDUP_REMOVED lines=11> */
[----:B------:R-:W3:Y:S01]  /*3220*/  LDS.128 R64, [R0.X4+UR5+0x3000] ;  /* 0x0030000500407984 */ /* 0x000ee20008004c00 */
[C---:B------:R-:W-:Y:S01]  /*3230*/  FFMA R72, R74.reuse, R162, R83 ;  /* 0x000000a24a487223 */ /* 0x040fe20000000053 */
[C---:B------:R-:W-:Y:S01]  /*3240*/  FFMA R120, R74.reuse, R70, R81 ;  /* 0x000000464a787223 */ /* 0x040fe20000000051 */
[----:B------:R-:W-:Y:S01]  /*3250*/  FFMA R54, R74, R154, R73 ;  /* 0x0000009a4a367223 */ /* 0x000fe20000000049 */
[C---:B-1----:R-:W-:Y:S01]  /*3260*/  FFMA R74, R56.reuse, R156, R51 ;  /* 0x0000009c384a7223 */ /* 0x042fe20000000033 */
[C---:B------:R-:W-:Y:S01]  /*3270*/  FFMA R115, R75.reuse, R163, R72 ;  /* 0x000000a34b737223 */ /* 0x040fe20000000048 */
[C---:B------:R-:W-:Y:S01]  /*3280*/  FFMA R72, R56.reuse, R68, R50 ;  /* 0x0000004438487223 */ /* 0x040fe20000000032 */
[C---:B------:R-:W-:Y:S01]  /*3290*/  FFMA R50, R56.reuse, R160, R49 ;  /* 0x000000a038327223 */ /* 0x040fe20000000031 */
[C---:B------:R-:W-:Y:S01]  /*32a0*/  FFMA R121, R75.reuse, R159, R80 ;  /* 0x0000009f4b797223 */ /* 0x040fe20000000050 */
[C---:B------:R-:W-:Y:S01]  /*32b0*/  FFMA R120, R75.reuse, R71, R120 ;  /* 0x000000474b787223 */ /* 0x040fe20000000078 */
[----:B------:R-:W-:Y:S01]  /*32c0*/  FFMA R54, R75, R155, R54 ;  /* 0x0000009b4b367223 */ /* 0x000fe20000000036 */
[C---:B------:R-:W-:Y:S01]  /*32d0*/  FFMA R49, R57.reuse, R157, R74 ;  /* 0x0000009d39317223 */ /* 0x040fe2000000004a */
[C---:B------:R-:W-:Y:S01]  /*32e0*/  FFMA R51, R57.reuse, R69, R72 ;  /* 0x0000004539337223 */ /* 0x040fe20000000048 */
[----:B------:R-:W-:Y:S01]  /*32f0*/  FFMA R48, R56, R152, R48 ;  /* 0x0000009838307223 */ /* 0x000fe20000000030 */
[----:B------:R-:W1:Y:S01]  /*3300*/  LDS.128 R72, [R0.X4+UR5+0x3080] ;  /* 0x0030800500487984 */ /* 0x000e620008004c00 */
[C---:B------:R-:W-:Y:S01]  /*3310*/  FFMA R55, R57.reuse, R161, R50 ;  /* 0x000000a139377223 */ /* 0x040fe20000000032 */
[C---:B------:R-:W-:Y:S01]  /*3320*/  FFMA R50, R58.reuse, R70, R51 ;  /* 0x000000463a327223 */ /* 0x040fe20000000033 */
[----:B------:R-:W-:Y:S01]  /*3330*/  FFMA R57, R57, R153, R48 ;  /* 0x0000009939397223 */ /* 0x000fe20000000030 */
[C---:B------:R-:W-:Y:S01]  /*3340*/  FFMA R114, R58.reuse, R158, R49 ;  /* 0x0000009e3a727223 */ /* 0x040fe20000000031 */
[----:B------:R-:W-:Y:S01]  /*3350*/  FFMA R112, R58, R162, R55 ;  /* 0x000000a23a707223 */ /* 0x000fe20000000037 */
[----:B--2---:R-:W-:Y:S01]  /*3360*/  FFMA R56, R60, R156, R119 ;  /* 0x0000009c3c387223 */ /* 0x004fe20000000077 */
        /* <DEDUP_REMOVED lines=19> */
[C---:B---3--:R-:W-:Y:S01]  /*34a0*/  FFMA R60, R64.reuse, R156, R127 ;  /* 0x0000009c403c7223 */ /* 0x048fe2000000007f */
[C---:B------:R-:W-:Y:S01]  /*34b0*/  FFMA R126, R64.reuse, R68, R126 ;  /* 0x00000044407e7223 */ /* 0x040fe2000000007e */
[C---:B------:R-:W-:Y:S01]  /*34c0*/  FFMA R109, R63.reuse, R163, R50 ;  /* 0x000000a33f6d7223 */ /* 0x040fe20000000032 */
[----:B------:R-:W-:Y:S01]  /*34d0*/  FFMA R49, R63, R155, R62 ;  /* 0x0000009b3f317223 */ /* 0x000fe2000000003e */
        /* <DEDUP_REMOVED lines=9> */
[----:B------:R-:W-:Y:S01]  /*3570*/  FFMA R106, R66, R162, R81 ;  /* 0x000000a2426a7223 */ /* 0x000fe20000000051 */
[----:B-1----:R-:W-:Y:S01]  /*3580*/  FFMA R130, R72, R68, R130 ;  /* 0x0000004448827223 */ /* 0x002fe20000000082 */
[----:B------:R-:W-:Y:S01]  /*3590*/  FFMA R50, R66, R154, R65 ;  /* 0x0000009a42327223 */ /* 0x000fe20000000041 */
        /* <DEDUP_REMOVED lines=10> */
[----:B------:R-:W-:Y:S01]  /*3640*/  FFMA R50, R67, R155, R50 ;  /* 0x0000009b43327223 */ /* 0x000fe20000000032 */
[C---:B------:R-:W-:Y:S01]  /*3650*/  FFMA R80, R74.reuse, R158, R51 ;  /* 0x0000009e4a507223 */ /* 0x040fe20000000033 */
[----:B------:R-:W1:Y:S01]  /*3660*/  LDS.128 R64, [R0.X4+UR5+0x3800] ;  /* 0x0038000500407984 */ /* 0x000e620008004c00 */
        /* <DEDUP_REMOVED lines=14> */
[----:B------:R-:W2:Y:S01]  /*3750*/  LDS.128 R72, [R0.X4+UR5+0x3880] ;  /* 0x0038800500487984 */ /* 0x000ea20008004c00 */
[-C--:B------:R-:W-:Y:S01]  /*3760*/  FFMA R57, R57, R153.reuse, R56 ;  /* 0x0000009939397223 */ /* 0x080fe20000000038 */
[----:B------:R-:W-:Y:S01]  /*3770*/  FFMA R102, R58, R158, R55 ;  /* 0x0000009e3a667223 */ /* 0x000fe20000000037 */
[----:B---3--:R-:W-:Y:S01]  /*3780*/  FFMA R136, R60, R152, R136 ;  /* 0x000000983c887223 */ /* 0x008fe20000000088 */
[C---:B------:R-:W-:Y:S01]  /*3790*/  FFMA R82, R58.reuse, R70, R81 ;  /* 0x000000463a527223 */ /* 0x040fe20000000051 */
[C---:B------:R-:W-:Y:S01]  /*37a0*/  FFMA R80, R58.reuse, R162, R83 ;  /* 0x000000a23a507223 */ /* 0x040fe20000000053 */
[----:B------:R-:W-:Y:S01]  /*37b0*/  FFMA R56, R58, R154, R57 ;  /* 0x0000009a3a387223 */ /* 0x000fe20000000039 */
        /* <DEDUP_REMOVED lines=17> */
[----:B------:R-:W-:Y:S01]  /*38d0*/  FFMA R59, R63, R71, R60 ;  /* 0x000000473f3b7223 */ /* 0x000fe2000000003c */
[C---:B-1----:R-:W-:Y:S01]  /*38e0*/  FFMA R60, R64.reuse, R156, R79 ;  /* 0x0000009c403c7223 */ /* 0x042fe2000000004f */
[C---:B------:R-:W-:Y:S01]  /*38f0*/  FFMA R76, R64.reuse, R152, R76 ;  /* 0x00000098404c7223 */ /* 0x040fe2000000004c */
[C---:B------:R-:W-:Y:S01]  /*3900*/  FFMA R78, R64.reuse, R68, R78 ;  /* 0x00000044404e7223 */ /* 0x040fe2000000004e */
[----:B------:R-:W-:Y:S01]  /*3910*/  FFMA R64, R64, R160, R77 ;  /* 0x000000a040407223 */ /* 0x000fe2000000004d */
[----:B------:R-:W-:Y:S01]  /*3920*/  FFMA R61, R65, R157, R60 ;  /* 0x0000009d413d7223 */ /* 0x000fe2000000003c */
        /* <DEDUP_REMOVED lines=9> */
[----:B------:R-:W-:Y:S01]  /*39c0*/  FFMA R95, R67, R159, R64 ;  /* 0x0000009f435f7223 */ /* 0x000fe20000000040 */
[C---:B--2---:R-:W-:Y:S01]  /*39d0*/  FFMA R64, R72.reuse, R160, R45 ;  /* 0x000000a048407223 */ /* 0x044fe2000000002d */
[C---:B------:R-:W-:Y:S01]  /*39e0*/  FFMA R46, R72.reuse, R68, R46 ;  /* 0x00000044482e7223 */ /* 0x040fe2000000002e */
[----:B------:R-:W1:Y:S01]  /*39f0*/  LDS.128 R60, [R0.X4+UR5+0x3980] ;  /* 0x00398005003c7984 */ /* 0x000e620008004c00 */
        /* <DEDUP_REMOVED lines=10> */
[----:B------:R-:W-:Y:S01]  /*3aa0*/  LDS.128 R84, [R0.X4+UR5+0x10] ;  /* 0x0000100500547984 */ /* 0x000fe20008004c00 */
[C---:B------:R-:W-:Y:S01]  /*3ab0*/  FFMA R100, R74.reuse, R154, R65 ;  /* 0x0000009a4a647223 */ /* 0x040fe20000000041 */
[C---:B------:R-:W-:Y:S01]  /*3ac0*/  FFMA R94, R67.reuse, R71, R94 ;  /* 0x00000047435e7223 */ /* 0x040fe2000000005e */
[C---:B------:R-:W-:Y:S01]  /*3ad0*/  FFMA R93, R67.reuse, R163, R66 ;  /* 0x000000a3435d7223 */ /* 0x040fe20000000042 */
[----:B------:R-:W2:Y:S01]  /*3ae0*/  LDS.128 R44, [R9+0x90] ;  /* 0x00009000092c7984 */ /* 0x000ea20000000c00 */
[----:B------:R-:W-:Y:S01]  /*3af0*/  FFMA R96, R67, R155, R96 ;  /* 0x0000009b43607223 */ /* 0x000fe20000000060 */
[----:B------:R-:W-:Y:S01]  /*3b00*/  FFMA R74, R74, R158, R73 ;  /* 0x0000009e4a4a7223 */ /* 0x000fe20000000049 */
[C---:B------:R-:W-:Y:S01]  /*3b10*/  FFMA R99, R75.reuse, R71, R72 ;  /* 0x000000474b637223 */ /* 0x040fe20000000048 */
[----:B------:R-:W4:Y:S01]  /*3b20*/  LDS.128 R76, [R9+0x10] ;  /* 0x00001000094c7984 */ /* 0x000f220000000c00 */
[C---:B---3--:R-:W-:Y:S01]  /*3b30*/  FFMA R72, R80.reuse, R68, R30 ;  /* 0x0000004450487223 */ /* 0x048fe2000000001e */
[C---:B------:R-:W-:Y:S01]  /*3b40*/  FFMA R97, R75.reuse, R159, R74 ;  /* 0x0000009f4b617223 */ /* 0x040fe2000000004a */
[C---:B------:R-:W-:Y:S01]  /*3b50*/  FFMA R74, R80.reuse, R156, R31 ;  /* 0x0000009c504a7223 */ /* 0x040fe2000000001f */
[----:B------:R-:W3:Y:S01]  /*3b60*/  LDS.128 R64, [R9+0x190] ;  /* 0x0001900009407984 */ /* 0x000ee20000000c00 */
[C---:B------:R-:W-:Y:S01]  /*3b70*/  FFMA R30, R80.reuse, R160, R29 ;  /* 0x000000a0501e7223 */ /* 0x040fe2000000001d */
[----:B------:R-:W-:Y:S01]  /*3b80*/  FFMA R28, R80, R152, R28 ;  /* 0x00000098501c7223 */ /* 0x000fe2000000001c */
[C---:B------:R-:W-:Y:S01]  /*3b90*/  FFMA R98, R75.reuse, R163, R98 ;  /* 0x000000a34b627223 */ /* 0x040fe20000000062 */
[----:B------:R-:W5:Y:S01]  /*3ba0*/  LDS.128 R88, [R9+0x110] ;  /* 0x0001100009587984 */ /* 0x000f620000000c00 */
[----:B------:R-:W-:Y:S01]  /*3bb0*/  FFMA R100, R75, R155, R100 ;  /* 0x0000009b4b647223 */ /* 0x000fe20000000064 */
[C---:B------:R-:W-:Y:S01]  /*3bc0*/  FFMA R73, R81.reuse, R157, R74 ;  /* 0x0000009d51497223 */ /* 0x040fe2000000004a */
[C---:B------:R-:W-:Y:S01]  /*3bd0*/  FFMA R75, R81.reuse, R69, R72 ;  /* 0x00000045514b7223 */ /* 0x040fe20000000048 */
[C---:B------:R-:W-:Y:S01]  /*3be0*/  FFMA R117, R81.reuse, R161, R30 ;  /* 0x000000a151757223 */ /* 0x040fe2000000001e */
[----:B------:R-:W-:Y:S01]  /*3bf0*/  FFMA R81, R81, R153, R28 ;  /* 0x0000009951517223 */ /* 0x000fe2000000001c */
[C---:B------:R-:W-:Y:S01]  /*3c00*/  FFMA R74, R82.reuse, R158, R73 ;  /* 0x0000009e524a7223 */ /* 0x040fe20000000049 */
[----:B------:R-:W5:Y:S01]  /*3c10*/  LDS.128 R28, [R0.X4+UR5+0x90] ;  /* 0x00009005001c7984 */ /* 0x000f620008004c00 */
        /* <DEDUP_REMOVED lines=8> */
[----:B------:R-:W1:Y:S01]  /*3ca0*/  LDS.128 R72, [R0.X4+UR5+0x110] ;  /* 0x0001100500487984 */ /* 0x000e620008004c00 */
        /* <DEDUP_REMOVED lines=11> */
[C---:B--2---:R-:W-:Y:S01]  /*3d60*/  FFMA R60, R84.reuse, R44, R5 ;  /* 0x0000002c543c7223 */ /* 0x044fe20000000005 */
[C---:B------:R-:W-:Y:S01]  /*3d70*/  FFMA R159, R63.reuse, R159, R158 ;  /* 0x0000009f3f9f7223 */ /* 0x040fe2000000009e */
[C---:B------:R-:W-:Y:S01]  /*3d80*/  FFMA R71, R63.reuse, R71, R70 ;  /* 0x000000473f477223 */ /* 0x040fe20000000046 */
[C---:B------:R-:W-:Y:S01]  /*3d90*/  FFMA R163, R63.reuse, R163, R162 ;  /* 0x000000a33fa37223 */ /* 0x040fe200000000a2 */
[C---:B----4-:R-:W-:Y:S01]  /*3da0*/  FFMA R4, R84.reuse, R76, R4 ;  /* 0x0000004c54047223 */ /* 0x050fe20000000004 */
[----:B------:R-:W-:Y:S01]  /*3db0*/  FFMA R155, R63, R155, R62 ;  /* 0x0000009b3f9b7223 */ /* 0x000fe2000000003e */
[C---:B------:R-:W-:Y:S01]  /*3dc0*/  FFMA R5, R85.reuse, R45, R60 ;  /* 0x0000002d55057223 */ /* 0x040fe2000000003c */
[----:B---3--:R-:W-:Y:S01]  /*3dd0*/  FFMA R6, R84, R64, R6 ;  /* 0x0000004054067223 */ /* 0x008fe20000000006 */
[----:B------:R-:W2:Y:S01]  /*3de0*/  LDS.128 R60, [R0.X4+UR5+0x190] ;  /* 0x00019005003c7984 */ /* 0x000ea20008004c00 */
[C---:B------:R-:W-:Y:S01]  /*3df0*/  FFMA R69, R85.reuse, R77, R4 ;  /* 0x0000004d55457223 */ /* 0x040fe20000000004 */
[----:B------:R-:W-:Y:S01]  /*3e00*/  FFMA R4, R86, R46, R5 ;  /* 0x0000002e56047223 */ /* 0x000fe20000000005 */
[----:B-----5:R-:W-:Y:S01]  /*3e10*/  FFMA R84, R84, R88, R3 ;  /* 0x0000005854547223 */ /* 0x020fe20000000003 */
[----:B------:R-:W-:Y:S01]  /*3e20*/  FFMA R3, R85, R65, R6 ;  /* 0x0000004155037223 */ /* 0x000fe20000000006 */
        /* <DEDUP_REMOVED lines=13> */
[C---:B------:R-:W-:Y:S01]  /*3f00*/  FFMA R10, R30.reuse, R90, R81 ;  /* 0x0000005a1e0a7223 */ /* 0x040fe20000000051 */
[----:B------:R-:W-:Y:S01]  /*3f10*/  FFMA R29, R29, R77, R8 ;  /* 0x0000004d1d1d7223 */ /* 0x000fe20000000008 */
[----:B------:R-:W-:Y:S01]  /*3f20*/  FFMA R28, R30, R66, R11 ;  /* 0x000000421e1c7223 */ /* 0x000fe2000000000b */
[C---:B-1----:R-:W-:Y:S01]  /*3f30*/  FFMA R14, R72.reuse, R64, R14 ;  /* 0x00000040480e7223 */ /* 0x042fe2000000000e */
[----:B------:R-:W-:Y:S01]  /*3f40*/  FFMA R12, R72, R44, R12 ;  /* 0x0000002c480c7223 */ /* 0x000fe2000000000c */
        /* <DEDUP_REMOVED lines=9> */
[----:B------:R-:W1:Y:S01]  /*3fe0*/  LDS.128 R12, [R0.X4+UR5+0x890] ;  /* 0x00089005000c7984 */ /* 0x000e620008004c00 */
[C---:B------:R-:W-:Y:S01]  /*3ff0*/  FFMA R8, R31.reuse, R79, R8 ;  /* 0x0000004f1f087223 */ /* 0x040fe20000000008 */
[----:B------:R-:W-:Y:S01]  /*4000*/  FFMA R31, R31, R47, R30 ;  /* 0x0000002f1f1f7223 */ /* 0x000fe2000000001e */
[C---:B------:R-:W-:Y:S01]  /*4010*/  FFMA R30, R74.reuse, R90, R81 ;  /* 0x0000005a4a1e7223 */ /* 0x040fe20000000051 */
[----:B------:R-:W-:Y:S01]  /*4020*/  FFMA R73, R73, R77, R72 ;  /* 0x0000004d49497223 */ /* 0x000fe20000000048 */
[----:B------:R-:W-:Y:S01]  /*4030*/  FFMA R70, R74, R66, R29 ;  /* 0x000000424a467223 */ /* 0x000fe2000000001d */
[----:B------:R-:W-:Y:S01]  /*4040*/  FFMA R86, R86, R90, R85 ;  /* 0x0000005a56567223 */ /* 0x000fe20000000055 */
[C---:B------:R-:W-:Y:S01]  /*4050*/  FFMA R29, R75.reuse, R91, R30 ;  /* 0x0000005b4b1d7223 */ /* 0x040fe2000000001e */
[C---:B--2---:R-:W-:Y:S01]  /*4060*/  FFMA R18, R60.reuse, R64, R18 ;  /* 0x000000403c127223 */ /* 0x044fe20000000012 */
[----:B------:R-:W-:Y:S01]  /*4070*/  FFMA R16, R60, R44, R16 ;  /* 0x0000002c3c107223 */ /* 0x000fe20000000010 */
[C---:B------:R-:W-:Y:S01]  /*4080*/  FFMA R28, R74.reuse, R78, R73 ;  /* 0x0000004e4a1c7223 */ /* 0x040fe20000000049 */
[----:B------:R-:W-:Y:S01]  /*4090*/  FFMA R30, R75, R67, R70 ;  /* 0x000000434b1e7223 */ /* 0x000fe20000000046 */
[----:B------:R-:W-:Y:S01]  /*40a0*/  FFMA R74, R74, R46, R83 ;  /* 0x0000002e4a4a7223 */ /* 0x000fe20000000053 */
[C---:B------:R-:W-:Y:S01]  /*40b0*/  FFMA R70, R60.reuse, R88, R19 ;  /* 0x000000583c467223 */ /* 0x040fe20000000013 */
[----:B------:R-:W-:Y:S01]  /*40c0*/  FFMA R60, R60, R76, R17 ;  /* 0x0000004c3c3c7223 */ /* 0x000fe20000000011 */
[C---:B------:R-:W-:Y:S01]  /*40d0*/  FFMA R73, R61.reuse, R65, R18 ;  /* 0x000000413d497223 */ /* 0x040fe20000000012 */
[C---:B------:R-:W-:Y:S01]  /*40e0*/  FFMA R83, R61.reuse, R45, R16 ;  /* 0x0000002d3d537223 */ /* 0x040fe20000000010 */
[C---:B------:R-:W-:Y:S01]  /*40f0*/  FFMA R81, R61.reuse, R89, R70 ;  /* 0x000000593d517223 */ /* 0x040fe20000000046 */
[----:B------:R-:W2:Y:S01]  /*4100*/  LDS.128 R16, [R0.X4+UR5+0x910] ;  /* 0x0009100500107984 */ /* 0x000ea20008004c00 */
[----:B------:R-:W-:Y:S01]  /*4110*/  FFMA R61, R61, R77, R60 ;  /* 0x0000004d3d3d7223 */ /* 0x000fe2000000003c */
        /* <DEDUP_REMOVED lines=54> */
[C---:B------:R-:W-:Y:S01]  /*4480*/  FFMA R82, R18.reuse, R90, R81 ;  /* 0x0000005a12527223 */ /* 0x040fe20000000051 */
[----:B------:R-:W-:Y:S01]  /*4490*/  FFMA R68, R87, R67, R68 ;  /* 0x0000004357447223 */ /* 0x000fe20000000044 */
        /* <DEDUP_REMOVED lines=12> */
[----:B------:R-:W3:Y:S01]  /*4560*/  LDS.128 R16, [R0.X4+UR5+0x1110] ;  /* 0x0011100500107984 */ /* 0x000ee20008004c00 */
[C---:B------:R-:W-:Y:S01]  /*4570*/  FFMA R119, R21.reuse, R45, R200 ;  /* 0x0000002d15777223 */ /* 0x040fe200000000c8 */
        /* <DEDUP_REMOVED lines=22> */
[C---:B--2---:R-:W-:Y:S01]  /*46e0*/  FFMA R194, R12.reuse, R64, R194 ;  /* 0x000000400cc27223 */ /* 0x044fe200000000c2 */
        /* <DEDUP_REMOVED lines=31> */
[-C--:B------:R-:W-:Y:S01]  /*48e0*/  FFMA R87, R87, R91.reuse, R86 ;  /* 0x0000005b57577223 */ /* 0x080fe20000000056 */
[C---:B------:R-:W-:Y:S01]  /*48f0*/  FFMA R162, R18.reuse, R78, R17 ;  /* 0x0000004e12a27223 */ /* 0x040fe20000000011 */
[C---:B------:R-:W-:Y:S01]  /*4900*/  FFMA R189, R19.reuse, R91, R16 ;  /* 0x0000005b13bd7223 */ /* 0x040fe20000000010 */
[----:B------:R-:W-:Y:S01]  /*4910*/  FFMA R18, R18, R46, R119 ;  /* 0x0000002e12127223 */ /* 0x000fe20000000077 */
        /* <DEDUP_REMOVED lines=25> */
[----:B------:R-:W2:Y:S01]  /*4ab0*/  LDS.128 R20, [R0.X4+UR5+0x1990] ;  /* 0x0019900500147984 */ /* 0x000ea20008004c00 */
[C---:B------:R-:W-:Y:S01]  /*4ac0*/  FFMA R85, R5.reuse, R65, R182 ;  /* 0x0000004105557223 */ /* 0x040fe200000000b6 */
[C---:B------:R-:W-:Y:S01]  /*4ad0*/  FFMA R119, R5.reuse, R45, R180 ;  /* 0x0000002d05777223 */ /* 0x040fe200000000b4 */
[----:B------:R-:W-:Y:S01]  /*4ae0*/  FFMA R5, R5, R77, R4 ;  /* 0x0000004d05057223 */ /* 0x000fe20000000004 */
[C---:B------:R-:W-:Y:S01]  /*4af0*/  FFMA R154, R6.reuse, R90, R117 ;  /* 0x0000005a069a7223 */ /* 0x040fe20000000075 */
[----:B------:R-:W-:Y:S01]  /*4b00*/  FFMA R4, R6, R66, R85 ;  /* 0x0000004206047223 */ /* 0x000fe20000000055 */
[----:B---3--:R-:W-:Y:S01]  /*4b10*/  FFMA R178, R12, R64, R178 ;  /* 0x000000400cb27223 */ /* 0x008fe200000000b2 */
        /* <DEDUP_REMOVED lines=15> */
[----:B------:R-:W-:-:S02]  /*4c10*/  FFMA R150, R14, R90, R117 ;  /* 0x0000005a0e967223 */ /* 0x000fc40000000075 */
        /* <DEDUP_REMOVED lines=16> */
[----:B------:R-:W-:Y:S01]  /*4d20*/  FFMA R146, R18, R90, R117 ;  /* 0x0000005a12927223 */ /* 0x000fe20000000075 */
[----:B--2---:R-:W-:Y:S01]  /*4d30*/  FFMA R170, R20, R64, R170 ;  /* 0x0000004014aa7223 */ /* 0x004fe200000000aa */
        /* <DEDUP_REMOVED lines=16> */
[C---:B---3--:R-:W-:Y:S01]  /*4e40*/  FFMA R166, R4.reuse, R64, R166 ;  /* 0x0000004004a67223 */ /* 0x048fe200000000a6 */
[----:B------:R-:W-:Y:S01]  /*4e50*/  FFMA R164, R4, R44, R164 ;  /* 0x0000002c04a47223 */ /* 0x000fe200000000a4 */
[----:B------:R-:W-:Y:S01]  /*4e60*/  FFMA R140, R22, R78, R21 ;  /* 0x0000004e168c7223 */ /* 0x000fe20000000015 */
[----:B------:R-:W-:Y:S01]  /*4e70*/  FFMA R141, R23, R67, R20 ;  /* 0x00000043178d7223 */ /* 0x000fe20000000014 */
        /* <DEDUP_REMOVED lines=45> */
[----:B------:R-:W-:Y:S01]  /*5150*/  FFMA R17, R17, R77, R34 ;  /* 0x0000004d11117223 */ /* 0x000fe20000000022 */
[----:B------:R-:W-:-:S02]  /*5160*/  FFMA R130, R18, R66, R35 ;  /* 0x0000004212827223 */ /* 0x000fc40000000023 */
[C---:B------:R-:W-:Y:S01]  /*5170*/  FFMA R129, R19.reuse, R91, R16 ;  /* 0x0000005b13817223 */ /* 0x040fe20000000010 */
[C---:B------:R-:W-:Y:S01]  /*5180*/  FFMA R128, R18.reuse, R78, R17 ;  /* 0x0000004e12807223 */ /* 0x040fe20000000011 */
[----:B------:R-:W-:Y:S01]  /*5190*/  FFMA R18, R18, R46, R37 ;  /* 0x0000002e12127223 */ /* 0x000fe20000000025 */
[C---:B---3--:R-:W-:Y:S01]  /*51a0*/  FFMA R16, R20.reuse, R44, R41 ;  /* 0x0000002c14107223 */ /* 0x048fe20000000029 */
        /* <DEDUP_REMOVED lines=61> */
[----:B------:R-:W3:Y:S01]  /*5580*/  LDS.128 R12, [R0.X4+UR5+0x3090] ;  /* 0x00309005000c7984 */ /* 0x000ee20008004c00 */
        /* <DEDUP_REMOVED lines=39> */
[C---:B---3--:R-:W-:Y:S01]  /*5800*/  FFMA R104, R12.reuse, R88, R104 ;  /* 0x000000580c687223 */ /* 0x048fe20000000068 */
        /* <DEDUP_REMOVED lines=67> */
[C---:B-1----:R-:W-:Y:S01]  /*5c40*/  FFMA R98, R12.reuse, R44, R98 ;  /* 0x0000002c0c627223 */ /* 0x042fe20000000062 */
        /* <DEDUP_REMOVED lines=12> */
[----:B------:R-:W-:Y:S01]  /*5d10*/  LDS.128 R96, [R9+0x20] ;  /* 0x0000200009607984 */ /* 0x000fe20000000c00 */
[C---:B------:R-:W-:Y:S01]  /*5d20*/  FFMA R120, R14.reuse, R78, R57 ;  /* 0x0000004e0e787223 */ /* 0x040fe20000000039 */
[----:B------:R-:W-:Y:S01]  /*5d30*/  FFMA R14, R14, R66, R13 ;  /* 0x000000420e0e7223 */ /* 0x000fe2000000000d */
[C---:B------:R-:W-:Y:S01]  /*5d40*/  FFMA R117, R15.reuse, R47, R12 ;  /* 0x0000002f0f757223 */ /* 0x040fe2000000000c */
[----:B------:R-:W-:Y:S01]  /*5d50*/  LDS.128 R32, [R9+0xa0] ;  /* 0x0000a00009207984 */ /* 0x000fe20000000c00 */
[C---:B--2---:R-:W-:Y:S01]  /*5d60*/  FFMA R12, R16.reuse, R44, R209 ;  /* 0x0000002c100c7223 */ /* 0x044fe200000000d1 */
[C---:B------:R-:W-:Y:S01]  /*5d70*/  FFMA R119, R15.reuse, R67, R14 ;  /* 0x000000430f777223 */ /* 0x040fe2000000000e */
[C---:B------:R-:W-:Y:S01]  /*5d80*/  FFMA R14, R16.reuse, R64, R211 ;  /* 0x00000040100e7223 */ /* 0x040fe200000000d3 */
[----:B------:R-:W1:Y:S01]  /*5d90*/  LDS.128 R100, [R0.X4+UR5+0x20] ;  /* 0x0000200500647984 */ /* 0x000e620008004c00 */
[C---:B------:R-:W-:Y:S01]  /*5da0*/  FFMA R118, R15.reuse, R91, R118 ;  /* 0x0000005b0f767223 */ /* 0x040fe20000000076 */
[----:B------:R-:W-:Y:S01]  /*5db0*/  FFMA R120, R15, R79, R120 ;  /* 0x0000004f0f787223 */ /* 0x000fe20000000078 */
[C---:B------:R-:W-:Y:S01]  /*5dc0*/  FFMA R121, R17.reuse, R65, R14 ;  /* 0x0000004111797223 */ /* 0x040fe2000000000e */
[----:B------:R-:W2:Y:S01]  /*5dd0*/  LDS.128 R56, [R9+0x1a0] ;  /* 0x0001a00009387984 */ /* 0x000ea20000000c00 */
[C---:B------:R-:W-:Y:S01]  /*5de0*/  FFMA R167, R17.reuse, R45, R12 ;  /* 0x0000002d11a77223 */ /* 0x040fe2000000000c */
[C---:B------:R-:W-:Y:S01]  /*5df0*/  FFMA R210, R16.reuse, R88, R210 ;  /* 0x0000005810d27223 */ /* 0x040fe200000000d2 */
[----:B------:R-:W-:Y:S01]  /*5e00*/  FFMA R208, R16, R76, R208 ;  /* 0x0000004c10d07223 */ /* 0x000fe200000000d0 */
[----:B------:R-:W-:Y:S01]  /*5e10*/  LDS.128 R92, [R9+0x120] ;  /* 0x00012000095c7984 */ /* 0x000fe20000000c00 */
[C---:B------:R-:W-:Y:S01]  /*5e20*/  FFMA R16, R18.reuse, R46, R167 ;  /* 0x0000002e12107223 */ /* 0x040fe200000000a7 */
[C---:B------:R-:W-:Y:S01]  /*5e30*/  FFMA R165, R17.reuse, R89, R210 ;  /* 0x0000005911a57223 */ /* 0x040fe200000000d2 */
[----:B------:R-:W-:Y:S01]  /*5e40*/  FFMA R17, R17, R77, R208 ;  /* 0x0000004d11117223 */ /* 0x000fe200000000d0 */
[----:B------:R-:W4:Y:S01]  /*5e50*/  LDS.128 R12, [R0.X4+UR5+0xa0] ;  /* 0x0000a005000c7984 */ /* 0x000f220008004c00 */
        /* <DEDUP_REMOVED lines=24> */
[C---:B-1----:R-:W-:Y:S01]  /*5fe0*/  FFMA R22, R100.reuse, R32, R69 ;  /* 0x0000002064167223 */ /* 0x042fe20000000045 */
[C---:B------:R-:W-:Y:S01]  /*5ff0*/  FFMA R20, R100.reuse, R96, R3 ;  /* 0x0000006064147223 */ /* 0x040fe20000000003 */
[----:B--2---:R-:W-:-:S02]  /*6000*/  FFMA R68, R100, R56, R68 ;  /* 0x0000003864447223 */ /* 0x004fc40000000044 */
[C---:B------:R-:W-:Y:S01]  /*6010*/  FFMA R45, R101.reuse, R33, R22 ;  /* 0x00000021652d7223 */ /* 0x040fe20000000016 */
[C---:B------:R-:W-:Y:S02]  /*6020*/  FFMA R47, R101.reuse, R97, R20 ;  /* 0x00000061652f7223 */ /* 0x040fe40000000014 */
[----:B------:R-:W1:Y:S01]  /*6030*/  LDS.128 R20, [R0.X4+UR5+0x1a0] ;  /* 0x0001a00500147984 */ /* 0x000e620008004c00 */
[----:B------:R-:W-:Y:S01]  /*6040*/  FFMA R3, R101, R57, R68 ;  /* 0x0000003965037223 */ /* 0x000fe20000000044 */
[C---:B------:R-:W-:Y:S01]  /*6050*/  FFMA R46, R102.reuse, R34, R45 ;  /* 0x00000022662e7223 */ /* 0x040fe2000000002d */
[----:B------:R-:W-:Y:S01]  /*6060*/  FFMA R44, R102, R98, R47 ;  /* 0x00000062662c7223 */ /* 0x000fe2000000002f */
[----:B----4-:R-:W-:Y:S01]  /*6070*/  FFMA R8, R12, R96, R8 ;  /* 0x000000600c087223 */ /* 0x010fe20000000008 */
[----:B------:R-:W-:Y:S01]  /*6080*/  FFMA R64, R102, R58, R3 ;  /* 0x0000003a66407223 */ /* 0x000fe20000000003 */
[C---:B------:R-:W-:Y:S01]  /*6090*/  FFMA R65, R103.reuse, R35, R46 ;  /* 0x0000002367417223 */ /* 0x040fe2000000002e */
[----:B------:R-:W-:Y:S01]  /*60a0*/  FFMA R3, R103, R99, R44 ;  /* 0x0000006367037223 */ /* 0x000fe2000000002c */
[C---:B------:R-:W-:Y:S01]  /*60b0*/  FFMA R44, R12.reuse, R56, R10 ;  /* 0x000000380c2c7223 */ /* 0x040fe2000000000a */
[C---:B------:R-:W-:Y:S01]  /*60c0*/  FFMA R46, R12.reuse, R92, R11 ;  /* 0x0000005c0c2e7223 */ /* 0x040fe2000000000b */
[----:B------:R-:W-:Y:S01]  /*60d0*/  FFMA R10, R12, R32, R31 ;  /* 0x000000200c0a7223 */ /* 0x000fe2000000001f */
        /* <DEDUP_REMOVED lines=110> */
[----:B------:R-:W-:Y:S01]  /*67c0*/  FFMA R80, R22, R34, R81 ;  /* 0x0000002216507223 */ /* 0x000fe20000000051 */
[----:B---3--:R-:W-:Y:S01]  /*67d0*/  FFMA R198, R28, R56, R198 ;  /* 0x000000381cc67223 */ /* 0x008fe200000000c6 */
[----:B------:R-:W-:Y:S01]  /*67e0*/  FFMA R81, R23, R95, R20 ;  /* 0x0000005f17517223 */ /* 0x000fe20000000014 */
        /* <DEDUP_REMOVED lines=37> */
[C---:B--2---:R-:W-:Y:S01]  /*6a40*/  FFMA R14, R16.reuse, R92, R189 ;  /* 0x0000005c100e7223 */ /* 0x044fe200000000bd */
[----:B------:R-:W-:Y:S01]  /*6a50*/  FFMA R12, R16, R32, R161 ;  /* 0x00000020100c7223 */ /* 0x000fe200000000a1 */
        /* <DEDUP_REMOVED lines=11> */
[C---:B------:R-:W-:Y:S01]  /*6b10*/  FFMA R189, R19.reuse, R95, R16 ;  /* 0x0000005f13bd7223 */ /* 0x040fe20000000010 */
[----:B------:R-:W-:Y:S01]  /*6b20*/  FFMA R190, R18, R58, R89 ;  /* 0x0000003a12be7223 */ /* 0x000fe20000000059 */
[----:B---3--:R-:W-:Y:S01]  /*6b30*/  FFMA R158, R20, R56, R158 ;  /* 0x00000038149e7223 */ /* 0x008fe2000000009e */
[----:B------:R-:W-:Y:S01]  /*6b40*/  FFMA R88, R18, R98, R17 ;  /* 0x0000006212587223 */ /* 0x000fe20000000011 */
[C---:B------:R-:W-:Y:S01]  /*6b50*/  FFMA R160, R20.reuse, R92, R160 ;  /* 0x0000005c14a07223 */ /* 0x040fe200000000a0 */
        /* <DEDUP_REMOVED lines=29> */
[-C--:B------:R-:W-:Y:S01]  /*6d30*/  FFMA R103, R103, R95.reuse, R102 ;  /* 0x0000005f67677223 */ /* 0x080fe20000000066 */
        /* <DEDUP_REMOVED lines=32> */
[----:B------:R-:W-:-:S02]  /*6f40*/  FFMA R121, R17, R93, R146 ;  /* 0x0000005d11797223 */ /* 0x000fc40000000092 */
[----:B------:R-:W-:Y:S01]  /*6f50*/  FFMA R17, R17, R97, R144 ;  /* 0x0000006111117223 */ /* 0x000fe20000000090 */
        /* <DEDUP_REMOVED lines=86> */
[C---:B------:R-:W-:Y:S01]  /*74c0*/  FFMA R165, R23.reuse, R35, R20 ;  /* 0x0000002317a57223 */ /* 0x040fe20000000014 */
[----:B------:R-:W-:Y:S01]  /*74d0*/  FFMA R166, R22, R94, R125 ;  /* 0x0000005e16a67223 */ /* 0x000fe2000000007d */
[C---:B---3--:R-:W-:Y:S01]  /*74e0*/  FFMA R20, R24.reuse, R56, R6 ;  /* 0x0000003818147223 */ /* 0x048fe20000000006 */
[----:B------:R-:W-:Y:S01]  /*74f0*/  FFMA R6, R24, R92, R4 ;  /* 0x0000005c18067223 */ /* 0x000fe20000000004 */
[----:B------:R-:W-:Y:S01]  /*7500*/  FFMA R22, R22, R98, R21 ;  /* 0x0000006216167223 */ /* 0x000fe20000000015 */
        /* <DEDUP_REMOVED lines=79> */
[----:B------:R-:W1:Y:S01]  /*7a00*/  LDS.128 R4, [R0.X4+UR5+0x31a0] ;  /* 0x0031a00500047984 */ /* 0x000e620008004c00 */
[C---:B------:R-:W-:Y:S01]  /*7a10*/  FFMA R148, R22.reuse, R58, R25 ;  /* 0x0000003a16947223 */ /* 0x040fe20000000019 */
[----:B------:R-:W-:Y:S01]  /*7a20*/  FFMA R146, R22, R34, R37 ;  /* 0x0000002216927223 */ /* 0x000fe20000000025 */
[C---:B--2---:R-:W-:Y:S01]  /*7a30*/  FFMA R86, R12.reuse, R56, R86 ;  /* 0x000000380c567223 */ /* 0x044fe20000000056 */
[C---:B------:R-:W-:Y:S01]  /*7a40*/  FFMA R104, R12.reuse, R92, R104 ;  /* 0x0000005c0c687223 */ /* 0x040fe20000000068 */
        /* <DEDUP_REMOVED lines=23> */
[C---:B------:R-:W-:Y:S01]  /*7bc0*/  FFMA R27, R17.reuse, R93, R14 ;  /* 0x0000005d111b7223 */ /* 0x040fe2000000000e */
[----:B------:R-:W-:Y:S01]  /*7bd0*/  FFMA R108, R16, R96, R108 ;  /* 0x00000060106c7223 */ /* 0x000fe2000000006c */
[----:B------:R-:W3:Y:S01]  /*7be0*/  LDS.128 R12, [R0.X4+UR5+0x38a0] ;  /* 0x0038a005000c7984 */ /* 0x000ee20008004c00 */
        /* <DEDUP_REMOVED lines=37> */
[-C--:B------:R-:W-:Y:S01]  /*7e40*/  FFMA R7, R7, R99.reuse, R24 ;  /* 0x0000006307077223 */ /* 0x080fe20000000018 */
[----:B------:R-:W-:Y:S01]  /*7e50*/  FFMA R22, R22, R34, R21 ;  /* 0x0000002216167223 */ /* 0x000fe20000000015 */
[C---:B------:R-:W-:Y:S01]  /*7e60*/  FFMA R53, R23.reuse, R99, R20 ;  /* 0x0000006317357223 */ /* 0x040fe20000000014 */
[----:B------:R-:W2:Y:S01]  /*7e70*/  LDS.128 R24, [R0.X4+UR5+0x39a0] ;  /* 0x0039a00500187984 */ /* 0x000ea20008004c00 */
[C---:B---3--:R-:W-:Y:S01]  /*7e80*/  FFMA R20, R12.reuse, R32, R117 ;  /* 0x000000200c147223 */ /* 0x048fe20000000075 */
        /* <DEDUP_REMOVED lines=16> */
[----:B------:R-:W-:Y:S02]  /*7f90*/  LDS.128 R20, [R9+0xb0] ;  /* 0x0000b00009147984 */ /* 0x000fe40000000c00 */
[C---:B------:R-:W-:Y:S01]  /*7fa0*/  FFMA R13, R15.reuse, R59, R14 ;  /* 0x0000003b0f0d7223 */ /* 0x040fe2000000000e */
[C---:B------:R-:W-:Y:S01]  /*7fb0*/  FFMA R14, R15.reuse, R35, R84 ;  /* 0x000000230f0e7223 */ /* 0x040fe20000000054 */
[----:B------:R-:W3:Y:S01]  /*7fc0*/  LDS.128 R104, [R0.X4+UR5+0x30] ;  /* 0x0000300500687984 */ /* 0x000ee20008004c00 */
[----:B------:R-:W-:Y:S01]  /*7fd0*/  FFMA R15, R15, R99, R54 ;  /* 0x000000630f0f7223 */ /* 0x000fe20000000036 */
[C---:B-1----:R-:W-:Y:S01]  /*7fe0*/  FFMA R84, R16.reuse, R56, R209 ;  /* 0x0000003810547223 */ /* 0x042fe200000000d1 */
[C---:B------:R-:W-:Y:S01]  /*7ff0*/  FFMA R208, R16.reuse, R92, R208 ;  /* 0x0000005c10d07223 */ /* 0x040fe200000000d0 */
[----:B------:R-:W1:Y:S01]  /*8000*/  LDS.128 R36, [R9+0x130] ;  /* 0x0001300009247984 */ /* 0x000e620000000c00 */
[C---:B------:R-:W-:Y:S01]  /*8010*/  FFMA R54, R16.reuse, R32, R207 ;  /* 0x0000002010367223 */ /* 0x040fe200000000cf */
[----:B------:R-:W-:Y:S01]  /*8020*/  FFMA R206, R16, R96, R206 ;  /* 0x0000006010ce7223 */ /* 0x000fe200000000ce */
[C---:B------:R-:W-:Y:S01]  /*8030*/  FFMA R55, R17.reuse, R57, R84 ;  /* 0x0000003911377223 */ /* 0x040fe20000000054 */
[----:B------:R-:W4:Y:S01]  /*8040*/  LDS.128 R48, [R9+0x1b0] ;  /* 0x0001b00009307984 */ /* 0x000f220000000c00 */
[C---:B------:R-:W-:Y:S01]  /*8050*/  FFMA R85, R17.reuse, R93, R208 ;  /* 0x0000005d11557223 */ /* 0x040fe200000000d0 */
[C---:B------:R-:W-:Y:S01]  /*8060*/  FFMA R113, R17.reuse, R33, R54 ;  /* 0x0000002111717223 */ /* 0x040fe20000000036 */
[----:B------:R-:W-:Y:S01]  /*8070*/  FFMA R17, R17, R97, R206 ;  /* 0x0000006111117223 */ /* 0x000fe200000000ce */
[----:B------:R-:W5:Y:S01]  /*8080*/  LDS.128 R108, [R0.X4+UR5+0xb0] ;  /* 0x0000b005006c7984 */ /* 0x000f620008004c00 */
[C---:B------:R-:W-:Y:S01]  /*8090*/  FFMA R54, R18.reuse, R58, R55 ;  /* 0x0000003a12367223 */ /* 0x040fe20000000037 */
[C---:B------:R-:W-:Y:S01]  /*80a0*/  FFMA R16, R18.reuse, R34, R113 ;  /* 0x0000002212107223 */ /* 0x040fe20000000071 */
        /* <DEDUP_REMOVED lines=24> */
[C---:B---3--:R-:W-:Y:S01]  /*8230*/  FFMA R26, R104.reuse, R20, R65 ;  /* 0x00000014681a7223 */ /* 0x048fe20000000041 */
[----:B------:R-:W-:-:S03]  /*8240*/  FFMA R24, R104, R40, R3 ;  /* 0x0000002868187223 */ /* 0x000fc60000000003 */
[C---:B------:R-:W-:Y:S01]  /*8250*/  FFMA R33, R105.reuse, R21, R26 ;  /* 0x0000001569217223 */ /* 0x040fe2000000001a */
[C---:B------:R-:W-:Y:S01]  /*8260*/  FFMA R35, R105.reuse, R41, R24 ;  /* 0x0000002969237223 */ /* 0x040fe20000000018 */
[----:B-1----:R-:W-:Y:S01]  /*8270*/  FFMA R32, R104, R36, R103 ;  /* 0x0000002468207223 */ /* 0x002fe20000000067 */
[----:B------:R-:W1:Y:S01]  /*8280*/  LDS.128 R24, [R0.X4+UR5+0x1b0] ;  /* 0x0001b00500187984 */ /* 0x000e620008004c00 */
[----:B------:R-:W-:Y:S01]  /*8290*/  FFMA R114, R106, R22, R33 ;  /* 0x000000166a727223 */ /* 0x000fe20000000021 */
[----:B----4-:R-:W-:Y:S01]  /*82a0*/  FFMA R64, R104, R48, R64 ;  /* 0x0000003068407223 */ /* 0x010fe20000000040 */
[----:B------:R-:W-:Y:S01]  /*82b0*/  FFMA R3, R105, R37, R32 ;  /* 0x0000002569037223 */ /* 0x000fe20000000020 */
[----:B------:R-:W-:Y:S01]  /*82c0*/  FFMA R32, R106, R42, R35 ;  /* 0x0000002a6a207223 */ /* 0x000fe20000000023 */
[C---:B-----5:R-:W-:Y:S01]  /*82d0*/  FFMA R8, R108.reuse, R36, R8 ;  /* 0x000000246c087223 */ /* 0x060fe20000000008 */
[----:B------:R-:W-:Y:S01]  /*82e0*/  FFMA R10, R108, R20, R10 ;  /* 0x000000146c0a7223 */ /* 0x000fe2000000000a */
[----:B------:R-:W-:Y:S01]  /*82f0*/  FFMA R34, R106, R38, R3 ;  /* 0x000000266a227223 */ /* 0x000fe20000000003 */
[----:B------:R-:W-:Y:S01]  /*8300*/  FFMA R113, R107, R43, R32 ;  /* 0x0000002b6b717223 */ /* 0x000fe20000000020 */
[----:B------:R-:W-:Y:S01]  /*8310*/  FFMA R32, R108, R48, R11 ;  /* 0x000000306c207223 */ /* 0x000fe2000000000b */
[----:B------:R-:W-:Y:S01]  /*8320*/  FFMA R11, R109, R37, R8 ;  /* 0x000000256d0b7223 */ /* 0x000fe20000000008 */
[----:B------:R-:W-:Y:S01]  /*8330*/  FFMA R115, R107, R39, R34 ;  /* 0x000000276b737223 */ /* 0x000fe20000000022 */
[C---:B------:R-:W-:Y:S01]  /*8340*/  FFMA R55, R109.reuse, R21, R10 ;  /* 0x000000156d377223 */ /* 0x040fe2000000000a */
[----:B------:R-:W-:Y:S01]  /*8350*/  FFMA R3, R109, R49, R32 ;  /* 0x000000316d037223 */ /* 0x000fe20000000020 */
[C---:B------:R-:W-:Y:S01]  /*8360*/  FFMA R10, R110.reuse, R38, R11 ;  /* 0x000000266e0a7223 */ /* 0x040fe2000000000b */
[----:B------:R-:W3:Y:S01]  /*8370*/  LDS.128 R32, [R0.X4+UR5+0x830] ;  /* 0x0008300500207984 */ /* 0x000ee20008004c00 */
[C---:B------:R-:W-:Y:S01]  /*8380*/  FFMA R8, R110.reuse, R22, R55 ;  /* 0x000000166e087223 */ /* 0x040fe20000000037 */
[----:B------:R-:W-:Y:S01]  /*8390*/  FFMA R54, R110, R50, R3 ;  /* 0x000000326e367223 */ /* 0x000fe20000000003 */
[----:B------:R-:W-:Y:S01]  /*83a0*/  FFMA R11, R111, R39, R10 ;  /* 0x000000276f0b7223 */ /* 0x000fe2000000000a */
[----:B------:R-:W-:Y:S01]  /*83b0*/  FFMA R105, R105, R49, R64 ;  /* 0x0000003169697223 */ /* 0x000fe20000000040 */
        /* <DEDUP_REMOVED lines=67> */
[----:B-1----:R-:W-:Y:S01]  /*87f0*/  FFMA R10, R60, R20, R75 ;  /* 0x000000143c0a7223 */ /* 0x002fe2000000004b */
        /* <DEDUP_REMOVED lines=12> */
[----:B------:R-:W4:Y:S01]  /*88c0*/  LDS.128 R76, [R0.X4+UR5+0x1130] ;  /* 0x00113005004c7984 */ /* 0x000f220008004c00 */
[----:B--2---:R-:W-:Y:S01]  /*88d0*/  FFMA R10, R64, R36, R81 ;  /* 0x00000024400a7223 */ /* 0x004fe20000000051 */
[----:B------:R-:W-:Y:S01]  /*88e0*/  FFMA R54, R62, R38, R55 ;  /* 0x000000263e367223 */ /* 0x000fe20000000037 */
[----:B------:R-:W-:Y:S01]  /*88f0*/  FFMA R80, R64, R20, R80 ;  /* 0x0000001440507223 */ /* 0x000fe20000000050 */
[----:B------:R-:W-:Y:S01]  /*8900*/  FFMA R62, R62, R42, R61 ;  /* 0x0000002a3e3e7223 */ /* 0x000fe2000000003d */
[----:B------:R-:W-:Y:S01]  /*8910*/  FFMA R82, R64, R48, R82 ;  /* 0x0000003040527223 */ /* 0x000fe20000000052 */
[C---:B------:R-:W-:Y:S01]  /*8920*/  FFMA R61, R65.reuse, R37, R10 ;  /* 0x00000025413d7223 */ /* 0x040fe2000000000a */
[----:B------:R-:W-:Y:S01]  /*8930*/  FFMA R81, R65, R21, R80 ;  /* 0x0000001541517223 */ /* 0x000fe20000000050 */
        /* <DEDUP_REMOVED lines=8> */
[----:B------:R-:W-:Y:S01]  /*89c0*/  FFMA R57, R67, R39, R10 ;  /* 0x0000002743397223 */ /* 0x000fe2000000000a */
[----:B------:R-:W2:Y:S01]  /*89d0*/  LDS.128 R80, [R0.X4+UR5+0x11b0] ;  /* 0x0011b00500507984 */ /* 0x000ea20008004c00 */
[C---:B---3--:R-:W-:Y:S01]  /*89e0*/  FFMA R10, R68.reuse, R36, R29 ;  /* 0x00000024440a7223 */ /* 0x048fe2000000001d */
[C---:B------:R-:W-:Y:S01]  /*89f0*/  FFMA R30, R68.reuse, R48, R30 ;  /* 0x00000030441e7223 */ /* 0x040fe2000000001e */
[C---:B------:R-:W-:Y:S01]  /*8a00*/  FFMA R28, R68.reuse, R20, R28 ;  /* 0x00000014441c7223 */ /* 0x040fe2000000001c */
[----:B------:R-:W-:Y:S01]  /*8a10*/  FFMA R68, R68, R40, R31 ;  /* 0x0000002844447223 */ /* 0x000fe2000000001f */
[C---:B------:R-:W-:Y:S01]  /*8a20*/  FFMA R31, R69.reuse, R37, R10 ;  /* 0x00000025451f7223 */ /* 0x040fe2000000000a */
[----:B------:R-:W-:Y:S01]  /*8a30*/  FFMA R29, R69, R49, R30 ;  /* 0x00000031451d7223 */ /* 0x000fe2000000001e */
[----:B------:R-:W-:Y:S01]  /*8a40*/  FFMA R65, R65, R41, R64 ;  /* 0x0000002941417223 */ /* 0x000fe20000000040 */
[----:B------:R-:W-:Y:S01]  /*8a50*/  FFMA R61, R69, R21, R28 ;  /* 0x00000015453d7223 */ /* 0x000fe2000000001c */
        /* <DEDUP_REMOVED lines=8> */
[-C--:B------:R-:W-:Y:S01]  /*8ae0*/  FFMA R28, R70, R22.reuse, R61 ;  /* 0x00000016461c7223 */ /* 0x080fe2000000003d */
[C---:B------:R-:W-:Y:S01]  /*8af0*/  FFMA R65, R73.reuse, R21, R10 ;  /* 0x0000001549417223 */ /* 0x040fe2000000000a */
[----:B------:R-:W1:Y:S01]  /*8b00*/  LDS.128 R84, [R0.X4+UR5+0x1830] ;  /* 0x0018300500547984 */ /* 0x000e620008004c00 */
        /* <DEDUP_REMOVED lines=8> */
[C---:B------:R-:W-:Y:S01]  /*8b90*/  FFMA R60, R74.reuse, R38, R61 ;  /* 0x000000264a3c7223 */ /* 0x040fe2000000003d */
[----:B------:R-:W-:Y:S01]  /*8ba0*/  FFMA R62, R74, R42, R73 ;  /* 0x0000002a4a3e7223 */ /* 0x000fe20000000049 */
[C---:B------:R-:W-:Y:S01]  /*8bb0*/  FFMA R31, R75.reuse, R23, R10 ;  /* 0x000000174b1f7223 */ /* 0x040fe2000000000a */
[C---:B----4-:R-:W-:Y:S01]  /*8bc0*/  FFMA R190, R76.reuse, R48, R190 ;  /* 0x000000304cbe7223 */ /* 0x050fe200000000be */
[C---:B------:R-:W-:Y:S01]  /*8bd0*/  FFMA R10, R76.reuse, R36, R189 ;  /* 0x000000244c0a7223 */ /* 0x040fe200000000bd */
[C---:B------:R-:W-:Y:S01]  /*8be0*/  FFMA R188, R76.reuse, R20, R188 ;  /* 0x000000144cbc7223 */ /* 0x040fe200000000bc */
        /* <DEDUP_REMOVED lines=28> */
[----:B------:R-:W2:Y:S01]  /*8db0*/  LDS.128 R76, [R0.X4+UR5+0x1930] ;  /* 0x00193005004c7984 */ /* 0x000ea20008004c00 */
[----:B------:R-:W-:Y:S01]  /*8dc0*/  FFMA R106, R106, R50, R105 ;  /* 0x000000326a6a7223 */ /* 0x000fe20000000069 */
[----:B------:R-:W-:Y:S01]  /*8dd0*/  FFMA R110, R110, R42, R109 ;  /* 0x0000002a6e6e7223 */ /* 0x000fe2000000006d */
[C---:B------:R-:W-:Y:S01]  /*8de0*/  FFMA R69, R81.reuse, R49, R70 ;  /* 0x0000003151457223 */ /* 0x040fe20000000046 */
[C---:B------:R-:W-:Y:S01]  /*8df0*/  FFMA R89, R81.reuse, R37, R186 ;  /* 0x0000002551597223 */ /* 0x040fe200000000ba */
[C---:B------:R-:W-:Y:S01]  /*8e00*/  FFMA R93, R81.reuse, R21, R10 ;  /* 0x00000015515d7223 */ /* 0x040fe2000000000a */
[----:B------:R-:W-:Y:S01]  /*8e10*/  FFMA R81, R81, R41, R80 ;  /* 0x0000002951517223 */ /* 0x000fe20000000050 */
[-C--:B------:R-:W-:Y:S01]  /*8e20*/  FFMA R114, R107, R23.reuse, R114 ;  /* 0x000000176b727223 */ /* 0x080fe20000000072 */
        /* <DEDUP_REMOVED lines=110> */
[C---:B-1----:R-:W-:Y:S01]  /*9510*/  FFMA R170, R76.reuse, R48, R170 ;  /* 0x000000304caa7223 */ /* 0x042fe200000000aa */
[C---:B------:R-:W-:Y:S01]  /*9520*/  FFMA R10, R76.reuse, R36, R169 ;  /* 0x000000244c0a7223 */ /* 0x040fe200000000a9 */
[C---:B------:R-:W-:Y:S01]  /*9530*/  FFMA R168, R76.reuse, R20, R168 ;  /* 0x000000144ca87223 */ /* 0x040fe200000000a8 */
[----:B------:R-:W-:Y:S01]  /*9540*/  FFMA R76, R76, R40, R91 ;  /* 0x000000284c4c7223 */ /* 0x000fe2000000005b */
[----:B------:R-:W-:Y:S01]  /*9550*/  FFMA R134, R74, R42, R73 ;  /* 0x0000002a4a867223 */ /* 0x000fe20000000049 */
[----:B------:R-:W1:Y:S01]  /*9560*/  LDS.128 R88, [R0.X4+UR5+0x28b0] ;  /* 0x0028b00500587984 */ /* 0x000e620008004c00 */
[----:B------:R-:W-:Y:S01]  /*9570*/  FFMA R118, R75, R51, R118 ;  /* 0x000000334b767223 */ /* 0x000fe20000000076 */
[----:B------:R-:W-:Y:S01]  /*9580*/  FFMA R69, R77, R49, R170 ;  /* 0x000000314d457223 */ /* 0x000fe200000000aa */
[----:B------:R-:W-:Y:S01]  /*9590*/  FFMA R134, R75, R43, R134 ;  /* 0x0000002b4b867223 */ /* 0x000fe20000000086 */
[C---:B------:R-:W-:Y:S01]  /*95a0*/  FFMA R73, R77.reuse, R37, R10 ;  /* 0x000000254d497223 */ /* 0x040fe2000000000a */
[C---:B------:R-:W-:Y:S01]  /*95b0*/  FFMA R75, R77.reuse, R21, R168 ;  /* 0x000000154d4b7223 */ /* 0x040fe200000000a8 */
[----:B------:R-:W-:Y:S01]  /*95c0*/  FFMA R77, R77, R41, R76 ;  /* 0x000000294d4d7223 */ /* 0x000fe2000000004c */
[----:B---3--:R-:W-:Y:S01]  /*95d0*/  FFMA R72, R80, R48, R167 ;  /* 0x0000003050487223 */ /* 0x008fe200000000a7 */
[C---:B------:R-:W-:Y:S01]  /*95e0*/  FFMA R98, R78.reuse, R50, R69 ;  /* 0x000000324e627223 */ /* 0x040fe20000000045 */
[C---:B------:R-:W-:Y:S01]  /*95f0*/  FFMA R10, R78.reuse, R38, R73 ;  /* 0x000000264e0a7223 */ /* 0x040fe20000000049 */
[C---:B------:R-:W-:Y:S01]  /*9600*/  FFMA R124, R78.reuse, R22, R75 ;  /* 0x000000164e7c7223 */ /* 0x040fe2000000004b */
[----:B------:R-:W-:Y:S01]  /*9610*/  FFMA R78, R78, R42, R77 ;  /* 0x0000002a4e4e7223 */ /* 0x000fe2000000004d */
[----:B------:R-:W-:Y:S01]  /*9620*/  FFMA R77, R81, R49, R72 ;  /* 0x00000031514d7223 */ /* 0x000fe20000000048 */
[C---:B------:R-:W-:Y:S01]  /*9630*/  FFMA R166, R80.reuse, R36, R166 ;  /* 0x0000002450a67223 */ /* 0x040fe200000000a6 */
[----:B------:R-:W3:Y:S01]  /*9640*/  LDS.128 R72, [R0.X4+UR5+0x2930] ;  /* 0x0029300500487984 */ /* 0x000ee20008004c00 */
        /* <DEDUP_REMOVED lines=78> */
[----:B------:R-:W-:Y:S01]  /*9b30*/  FFMA R174, R78, R50, R89 ;  /* 0x000000324eae7223 */ /* 0x000fe20000000059 */
[C---:B-1----:R-:W-:Y:S01]  /*9b40*/  FFMA R146, R80.reuse, R20, R146 ;  /* 0x0000001450927223 */ /* 0x042fe20000000092 */
[C---:B------:R-:W-:Y:S01]  /*9b50*/  FFMA R148, R80.reuse, R48, R148 ;  /* 0x0000003050947223 */ /* 0x040fe20000000094 */
        /* <DEDUP_REMOVED lines=27> */
[----:B------:R-:W-:-:S02]  /*9d10*/  FFMA R89, R85, R49, R144 ;  /* 0x0000003155597223 */ /* 0x000fc40000000090 */
[C---:B------:R-:W-:Y:S01]  /*9d20*/  FFMA R93, R85.reuse, R21, R142 ;  /* 0x00000015555d7223 */ /* 0x040fe2000000008e */
[----:B------:R-:W-:Y:S01]  /*9d30*/  FFMA R85, R85, R41, R84 ;  /* 0x0000002955557223 */ /* 0x000fe20000000054 */
[C---:B------:R-:W-:Y:S01]  /*9d40*/  FFMA R168, R86.reuse, R50, R89 ;  /* 0x0000003256a87223 */ /* 0x040fe20000000059 */
[C---:B------:R-:W-:Y:S01]  /*9d50*/  FFMA R84, R86.reuse, R38, R91 ;  /* 0x0000002656547223 */ /* 0x040fe2000000005b */
[----:B------:R-:W-:Y:S01]  /*9d60*/  FFMA R166, R86, R22, R93 ;  /* 0x0000001656a67223 */ /* 0x000fe2000000005d */
[----:B------:R-:W4:Y:S01]  /*9d70*/  LDS.128 R88, [R0.X4+UR5+0x38b0] ;  /* 0x0038b00500587984 */ /* 0x000f220008004c00 */
[----:B--2---:R-:W-:Y:S01]  /*9d80*/  FFMA R138, R72, R20, R138 ;  /* 0x00000014488a7223 */ /* 0x004fe2000000008a */
[----:B------:R-:W-:Y:S01]  /*9d90*/  FFMA R156, R86, R42, R85 ;  /* 0x0000002a569c7223 */ /* 0x000fe20000000055 */
[----:B------:R-:W-:Y:S01]  /*9da0*/  FFMA R167, R87, R39, R84 ;  /* 0x0000002757a77223 */ /* 0x000fe20000000054 */
        /* <DEDUP_REMOVED lines=15> */
[----:B------:R-:W-:Y:S01]  /*9ea0*/  FFMA R163, R75, R23, R72 ;  /* 0x000000174ba37223 */ /* 0x000fe20000000048 */
[C---:B------:R-:W-:Y:S01]  /*9eb0*/  FFMA R72, R76.reuse, R40, R7 ;  /* 0x000000284c487223 */ /* 0x040fe20000000007 */
[C---:B------:R-:W-:Y:S01]  /*9ec0*/  FFMA R136, R76.reuse, R48, R136 ;  /* 0x000000304c887223 */ /* 0x040fe20000000088 */
[----:B------:R-:W-:Y:S01]  /*9ed0*/  FFMA R4, R76, R20, R4 ;  /* 0x000000144c047223 */ /* 0x000fe20000000004 */
[----:B------:R-:W1:Y:S01]  /*9ee0*/  LDS.128 R92, [R0.X4+UR5+0x3930] ;  /* 0x00393005005c7984 */ /* 0x000e620008004c00 */
        /* <DEDUP_REMOVED lines=8> */
[C---:B---3--:R-:W-:Y:S01]  /*9f70*/  FFMA R52, R80.reuse, R48, R52 ;  /* 0x0000003050347223 */ /* 0x048fe20000000034 */
[----:B------:R-:W-:Y:S01]  /*9f80*/  FFMA R6, R80, R36, R6 ;  /* 0x0000002450067223 */ /* 0x000fe20000000006 */
[----:B------:R-:W-:Y:S01]  /*9f90*/  FFMA R162, R78, R50, R7 ;  /* 0x000000324ea27223 */ /* 0x000fe20000000007 */
        /* <DEDUP_REMOVED lines=11> */
[C---:B----4-:R-:W-:Y:S01]  /*a050*/  FFMA R14, R88.reuse, R20, R14 ;  /* 0x00000014580e7223 */ /* 0x050fe2000000000e */
[C---:B------:R-:W-:Y:S01]  /*a060*/  FFMA R12, R88.reuse, R36, R12 ;  /* 0x00000024580c7223 */ /* 0x040fe2000000000c */
[----:B------:R-:W-:Y:S01]  /*a070*/  FFMA R147, R83, R43, R52 ;  /* 0x0000002b53937223 */ /* 0x000fe20000000034 */
[C---:B------:R-:W-:Y:S01]  /*a080*/  FFMA R52, R88.reuse, R40, R15 ;  /* 0x0000002858347223 */ /* 0x040fe2000000000f */
[----:B------:R-:W-:Y:S01]  /*a090*/  FFMA R88, R88, R48, R13 ;  /* 0x0000003058587223 */ /* 0x000fe2000000000d */
[----:B------:R-:W-:Y:S01]  /*a0a0*/  FFMA R82, R82, R22, R81 ;  /* 0x0000001652527223 */ /* 0x000fe20000000051 */
[C---:B------:R-:W-:Y:S01]  /*a0b0*/  FFMA R15, R89.reuse, R21, R14 ;  /* 0x00000015590f7223 */ /* 0x040fe2000000000e */
[C---:B------:R-:W-:Y:S01]  /*a0c0*/  FFMA R13, R89.reuse, R37, R12 ;  /* 0x00000025590d7223 */ /* 0x040fe2000000000c */
[C---:B------:R-:W-:Y:S01]  /*a0d0*/  FFMA R154, R78.reuse, R42, R75 ;  /* 0x0000002a4e9a7223 */ /* 0x040fe2000000004b */
[-C--:B------:R-:W-:Y:S01]  /*a0e0*/  FFMA R160, R78, R22.reuse, R77 ;  /* 0x000000164ea07223 */ /* 0x080fe2000000004d */
        /* <DEDUP_REMOVED lines=9> */
[----:B------:R-:W-:Y:S01]  /*a180*/  LDS.128 R72, [R9+0xc0] ;  /* 0x0000c00009487984 */ /* 0x000fe20000000c00 */
[----:B------:R-:W-:Y:S01]  /*a190*/  FFMA R89, R89, R49, R88 ;  /* 0x0000003159597223 */ /* 0x000fe20000000058 */
[----:B-1----:R-:W-:Y:S01]  /*a1a0*/  FFMA R88, R92, R48, R199 ;  /* 0x000000305c587223 */ /* 0x002fe200000000c7 */
[C---:B------:R-:W-:Y:S01]  /*a1b0*/  FFMA R146, R90.reuse, R42, R53 ;  /* 0x0000002a5a927223 */ /* 0x040fe20000000035 */
[----:B------:R-:W-:Y:S01]  /*a1c0*/  LDS.128 R80, [R9+0x140] ;  /* 0x0001400009507984 */ /* 0x000fe20000000c00 */
[----:B------:R-:W-:Y:S01]  /*a1d0*/  FFMA R150, R90, R50, R89 ;  /* 0x000000325a967223 */ /* 0x000fe20000000059 */
[C---:B------:R-:W-:Y:S01]  /*a1e0*/  FFMA R149, R91.reuse, R39, R52 ;  /* 0x000000275b957223 */ /* 0x040fe20000000034 */
[C---:B------:R-:W-:Y:S01]  /*a1f0*/  FFMA R148, R91.reuse, R23, R148 ;  /* 0x000000175b947223 */ /* 0x040fe20000000094 */
[----:B------:R-:W-:Y:S01]  /*a200*/  LDS.128 R76, [R9+0x40] ;  /* 0x00004000094c7984 */ /* 0x000fe20000000c00 */
[C---:B------:R-:W-:Y:S01]  /*a210*/  FFMA R150, R91.reuse, R51, R150 ;  /* 0x000000335b967223 */ /* 0x040fe20000000096 */
[----:B------:R-:W-:Y:S01]  /*a220*/  FFMA R146, R91, R43, R146 ;  /* 0x0000002b5b927223 */ /* 0x000fe20000000092 */
[C---:B------:R-:W-:Y:S01]  /*a230*/  FFMA R53, R93.reuse, R49, R88 ;  /* 0x000000315d357223 */ /* 0x040fe20000000058 */
[----:B------:R-:W1:Y:S01]  /*a240*/  LDS.128 R12, [R0.X4+UR5+0x40] ;  /* 0x00004005000c7984 */ /* 0x000e620008004c00 */
[C---:B------:R-:W-:Y:S01]  /*a250*/  FFMA R198, R92.reuse, R36, R198 ;  /* 0x000000245cc67223 */ /* 0x040fe200000000c6 */
[C---:B------:R-:W-:Y:S01]  /*a260*/  FFMA R52, R92.reuse, R20, R197 ;  /* 0x000000145c347223 */ /* 0x040fe200000000c5 */
[----:B------:R-:W-:Y:S01]  /*a270*/  FFMA R196, R92, R40, R196 ;  /* 0x000000285cc47223 */ /* 0x000fe200000000c4 */
[----:B------:R-:W3:Y:S01]  /*a280*/  LDS.128 R84, [R9+0x1c0] ;  /* 0x0001c00009547984 */ /* 0x000ee20000000c00 */
        /* <DEDUP_REMOVED lines=29> */
[----:B------:R-:W5:Y:S04]  /*a460*/  LDS.128 R48, [R0.X4+UR5+0x19c0] ;  /* 0x0019c00500307984 */ /* 0x000f680008004c00 */
[----:B------:R-:W5:Y:S01]  /*a470*/  LDS.128 R40, [R0.X4+UR5+0x20c0] ;  /* 0x0020c00500287984 */ /* 0x000f620008004c00 */
[C---:B-1----:R-:W-:Y:S01]  /*a480*/  FFMA R114, R12.reuse, R72, R114 ;  /* 0x000000480c727223 */ /* 0x042fe20000000072 */
[C---:B------:R-:W-:Y:S01]  /*a490*/  FFMA R6, R12.reuse, R80, R115 ;  /* 0x000000500c067223 */ /* 0x040fe20000000073 */
[C---:B------:R-:W-:Y:S01]  /*a4a0*/  FFMA R4, R12.reuse, R76, R113 ;  /* 0x0000004c0c047223 */ /* 0x040fe20000000071 */
[----:B---3--:R-:W-:Y:S01]  /*a4b0*/  FFMA R12, R12, R84, R107 ;  /* 0x000000540c0c7223 */ /* 0x008fe2000000006b */
        /* <DEDUP_REMOVED lines=13> */
[C---:B----4-:R-:W-:Y:S01]  /*a590*/  FFMA R14, R88.reuse, R84, R3 ;  /* 0x00000054580e7223 */ /* 0x050fe20000000003 */
[C---:B------:R-:W-:Y:S01]  /*a5a0*/  FFMA R12, R88.reuse, R80, R11 ;  /* 0x00000050580c7223 */ /* 0x040fe2000000000b */
[----:B------:R-:W-:Y:S01]  /*a5b0*/  FFMA R8, R88, R72, R8 ;  /* 0x0000004858087223 */ /* 0x000fe20000000008 */
[----:B------:R-:W-:Y:S01]  /*a5c0*/  LDS.128 R112, [R0.X4+UR5+0x11c0] ;  /* 0x0011c00500707984 */ /* 0x000fe20008004c00 */
[C---:B------:R-:W-:Y:S01]  /*a5d0*/  FFMA R3, R89.reuse, R85, R14 ;  /* 0x0000005559037223 */ /* 0x040fe2000000000e */
[C---:B------:R-:W-:Y:S01]  /*a5e0*/  FFMA R11, R89.reuse, R81, R12 ;  /* 0x00000051590b7223 */ /* 0x040fe2000000000c */
[----:B------:R-:W-:Y:S01]  /*a5f0*/  FFMA R21, R89, R73, R8 ;  /* 0x0000004959157223 */ /* 0x000fe20000000008 */
[----:B------:R-:W3:Y:S01]  /*a600*/  LDS.128 R12, [R0.X4+UR5+0x840] ;  /* 0x00084005000c7984 */ /* 0x000ee20008004c00 */
[----:B--2---:R-:W-:Y:S01]  /*a610*/  FFMA R18, R92, R84, R18 ;  /* 0x000000545c127223 */ /* 0x004fe20000000012 */
        /* <DEDUP_REMOVED lines=9> */
[----:B------:R-:W-:Y:S01]  /*a6b0*/  FFMA R11, R93, R81, R8 ;  /* 0x000000515d0b7223 */ /* 0x000fe20000000008 */
[----:B------:R-:W2:Y:S01]  /*a6c0*/  LDS.128 R16, [R0.X4+UR5+0x8c0] ;  /* 0x0008c00500107984 */ /* 0x000ea20008004c00 */
[C---:B------:R-:W-:Y:S01]  /*a6d0*/  FFMA R20, R94.reuse, R86, R3 ;  /* 0x000000565e147223 */ /* 0x040fe20000000003 */
[C---:B------:R-:W-:Y:S01]  /*a6e0*/  FFMA R8, R94.reuse, R74, R21 ;  /* 0x0000004a5e087223 */ /* 0x040fe20000000015 */
[----:B------:R-:W-:Y:S01]  /*a6f0*/  FFMA R212, R94, R82, R11 ;  /* 0x000000525ed47223 */ /* 0x000fe2000000000b */
[-C--:B------:R-:W-:Y:S01]  /*a700*/  FFMA R88, R88, R76.reuse, R111 ;  /* 0x0000004c58587223 */ /* 0x080fe2000000006f */
[C---:B------:R-:W-:Y:S01]  /*a710*/  FFMA R213, R95.reuse, R87, R20 ;  /* 0x000000575fd57223 */ /* 0x040fe20000000014 */
[----:B------:R-:W-:Y:S01]  /*a720*/  FFMA R211, R95, R75, R8 ;  /* 0x0000004b5fd37223 */ /* 0x000fe20000000008 */
[----:B------:R-:W4:Y:S01]  /*a730*/  LDS.128 R20, [R0.X4+UR5+0x940] ;  /* 0x0009400500147984 */ /* 0x000f220008004c00 */
[----:B-----5:R-:W-:Y:S01]  /*a740*/  FFMA R132, R48, R76, R132 ;  /* 0x0000004c30847223 */ /* 0x020fe20000000084 */
[C---:B------:R-:W-:Y:S01]  /*a750*/  FFMA R118, R40.reuse, R84, R118 ;  /* 0x0000005428767223 */ /* 0x040fe20000000076 */
[-C--:B------:R-:W-:Y:S01]  /*a760*/  FFMA R70, R40, R80.reuse, R70 ;  /* 0x0000005028467223 */ /* 0x080fe20000000046 */
[----:B------:R-:W-:Y:S01]  /*a770*/  LDS.128 R36, [R0.X4+UR5+0x2140] ;  /* 0x0021400500247984 */ /* 0x000fe20008004c00 */
        /* <DEDUP_REMOVED lines=42> */
[----:B----4-:R-:W-:Y:S01]  /*aa20*/  FFMA R16, R20, R84, R55 ;  /* 0x0000005414107223 */ /* 0x010fe20000000037 */
        /* <DEDUP_REMOVED lines=54> */
[----:B------:R-:W-:Y:S01]  /*ad90*/  FFMA R143, R15, R75, R4 ;  /* 0x0000004b0f8f7223 */ /* 0x000fe20000000004 */
[C---:B---3--:R-:W-:Y:S01]  /*ada0*/  FFMA R6, R16.reuse, R84, R61 ;  /* 0x0000005410067223 */ /* 0x048fe2000000003d */
[----:B------:R-:W-:Y:S01]  /*adb0*/  FFMA R4, R16, R72, R31 ;  /* 0x0000004810047223 */ /* 0x000fe2000000001f */
        /* <DEDUP_REMOVED lines=9> */
[----:B------:R-:W-:Y:S01]  /*ae50*/  FFMA R8, R18, R74, R13 ;  /* 0x0000004a12087223 */ /* 0x000fe2000000000d */
[----:B------:R-:W-:Y:S01]  /*ae60*/  FFMA R141, R19, R87, R12 ;  /* 0x00000057138d7223 */ /* 0x000fe2000000000c */
[C---:B------:R-:W-:Y:S01]  /*ae70*/  FFMA R11, R17.reuse, R81, R60 ;  /* 0x00000051110b7223 */ /* 0x040fe2000000003c */
[----:B------:R-:W3:Y:S01]  /*ae80*/  LDS.128 R12, [R0.X4+UR5+0x18c0] ;  /* 0x0018c005000c7984 */ /* 0x000ee20008004c00 */
[----:B------:R-:W-:Y:S01]  /*ae90*/  FFMA R17, R17, R77, R62 ;  /* 0x0000004d11117223 */ /* 0x000fe2000000003e */
[C---:B-1----:R-:W-:Y:S01]  /*aea0*/  FFMA R66, R20.reuse, R84, R66 ;  /* 0x0000005414427223 */ /* 0x042fe20000000042 */
[----:B------:R-:W-:Y:S01]  /*aeb0*/  FFMA R64, R20, R72, R64 ;  /* 0x0000004814407223 */ /* 0x000fe20000000040 */
[----:B------:R-:W-:Y:S01]  /*aec0*/  FFMA R139, R19, R75, R8 ;  /* 0x0000004b138b7223 */ /* 0x000fe20000000008 */
[----:B------:R-:W-:Y:S01]  /*aed0*/  FFMA R138, R18, R78, R17 ;  /* 0x0000004e128a7223 */ /* 0x000fe20000000011 */
[----:B------:R-:W-:Y:S01]  /*aee0*/  FFMA R8, R20, R80, R65 ;  /* 0x0000005014087223 */ /* 0x000fe20000000041 */
[C---:B------:R-:W-:Y:S01]  /*aef0*/  FFMA R3, R21.reuse, R85, R66 ;  /* 0x0000005515037223 */ /* 0x040fe20000000042 */
[C---:B------:R-:W-:Y:S01]  /*af00*/  FFMA R17, R21.reuse, R73, R64 ;  /* 0x0000004915117223 */ /* 0x040fe20000000040 */
        /* <DEDUP_REMOVED lines=8> */
[----:B------:R-:W1:Y:S01]  /*af90*/  LDS.128 R16, [R0.X4+UR5+0x1940] ;  /* 0x0019400500107984 */ /* 0x000e620008004c00 */
[----:B------:R-:W-:Y:S01]  /*afa0*/  FFMA R137, R23, R87, R8 ;  /* 0x0000005717897223 */ /* 0x000fe20000000008 */
        /* <DEDUP_REMOVED lines=28> */
[----:B------:R-:W2:Y:S01]  /*b170*/  LDS.128 R44, [R0.X4+UR5+0x2040] ;  /* 0x00204005002c7984 */ /* 0x000ea20008004c00 */
[C---:B------:R-:W-:Y:S01]  /*b180*/  FFMA R108, R6.reuse, R86, R3 ;  /* 0x00000056066c7223 */ /* 0x040fe20000000003 */
[C---:B------:R-:W-:Y:S01]  /*b190*/  FFMA R110, R6.reuse, R74, R21 ;  /* 0x0000004a066e7223 */ /* 0x040fe20000000015 */
        /* <DEDUP_REMOVED lines=12> */
[C---:B-1----:R-:W-:Y:S01]  /*b260*/  FFMA R4, R16.reuse, R80, R99 ;  /* 0x0000005010047223 */ /* 0x042fe20000000063 */
        /* <DEDUP_REMOVED lines=30> */
[----:B------:R-:W-:Y:S01]  /*b450*/  FFMA R96, R44, R80, R96 ;  /* 0x000000502c607223 */ /* 0x000fe20000000060 */
[----:B------:R-:W-:Y:S01]  /*b460*/  FFMA R14, R14, R78, R13 ;  /* 0x0000004e0e0e7223 */ /* 0x000fe2000000000d */
[C---:B------:R-:W-:Y:S01]  /*b470*/  FFMA R3, R45.reuse, R85, R6 ;  /* 0x000000552d037223 */ /* 0x040fe20000000006 */
[C---:B------:R-:W-:Y:S01]  /*b480*/  FFMA R13, R45.reuse, R73, R4 ;  /* 0x000000492d0d7223 */ /* 0x040fe20000000004 */
[----:B------:R-:W-:Y:S01]  /*b490*/  FFMA R44, R44, R76, R135 ;  /* 0x0000004c2c2c7223 */ /* 0x000fe20000000087 */
[----:B------:R-:W1:Y:S01]  /*b4a0*/  LDS.128 R4, [R0.X4+UR5+0x21c0] ;  /* 0x0021c00500047984 */ /* 0x000e620008004c00 */
        /* <DEDUP_REMOVED lines=30> */
[-C--:B------:R-:W-:Y:S01]  /*b690*/  FFMA R36, R36, R76.reuse, R131 ;  /* 0x0000004c24247223 */ /* 0x080fe20000000083 */
        /* <DEDUP_REMOVED lines=9> */
[----:B------:R-:W4:Y:S01]  /*b730*/  LDS.128 R56, [R0.X4+UR5+0x2940] ;  /* 0x0029400500387984 */ /* 0x000f220008004c00 */
[C---:B------:R-:W-:Y:S01]  /*b740*/  FFMA R35, R39.reuse, R87, R16 ;  /* 0x0000005727237223 */ /* 0x040fe20000000010 */
[C---:B------:R-:W-:Y:S01]  /*b750*/  FFMA R37, R39.reuse, R83, R14 ;  /* 0x0000005327257223 */ /* 0x040fe2000000000e */
[C---:B------:R-:W-:Y:S01]  /*b760*/  FFMA R38, R39.reuse, R75, R12 ;  /* 0x0000004b27267223 */ /* 0x040fe2000000000c */
[C---:B-1----:R-:W-:Y:S01]  /*b770*/  FFMA R184, R4.reuse, R72, R184 ;  /* 0x0000004804b87223 */ /* 0x042fe200000000b8 */
[----:B------:R-:W-:Y:S01]  /*b780*/  FFMA R39, R39, R79, R8 ;  /* 0x0000004f27277223 */ /* 0x000fe20000000008 */
        /* <DEDUP_REMOVED lines=18> */
[C---:B--2---:R-:W-:Y:S01]  /*b8b0*/  FFMA R4, R28.reuse, R72, R181 ;  /* 0x000000481c047223 */ /* 0x044fe200000000b5 */
[C---:B------:R-:W-:Y:S01]  /*b8c0*/  FFMA R136, R23.reuse, R83, R136 ;  /* 0x0000005317887223 */ /* 0x040fe20000000088 */
[----:B------:R-:W-:Y:S01]  /*b8d0*/  FFMA R116, R23, R75, R116 ;  /* 0x0000004b17747223 */ /* 0x000fe20000000074 */
[C---:B------:R-:W-:Y:S01]  /*b8e0*/  FFMA R23, R7.reuse, R87, R8 ;  /* 0x0000005707177223 */ /* 0x040fe20000000008 */
[C---:B------:R-:W-:Y:S01]  /*b8f0*/  FFMA R26, R7.reuse, R83, R26 ;  /* 0x00000053071a7223 */ /* 0x040fe2000000001a */
[----:B------:R-:W-:Y:S01]  /*b900*/  FFMA R24, R7, R79, R24 ;  /* 0x0000004f07187223 */ /* 0x000fe20000000018 */
[----:B------:R-:W-:Y:S01]  /*b910*/  FFMA R7, R29, R73, R4 ;  /* 0x000000491d077223 */ /* 0x000fe20000000004 */
[----:B------:R-:W-:Y:S01]  /*b920*/  FFMA R6, R28, R84, R183 ;  /* 0x000000541c067223 */ /* 0x000fe200000000b7 */
[C---:B------:R-:W-:Y:S01]  /*b930*/  FFMA R104, R15.reuse, R87, R104 ;  /* 0x000000570f687223 */ /* 0x040fe20000000068 */
[----:B------:R-:W-:Y:S01]  /*b940*/  FFMA R106, R15, R75, R106 ;  /* 0x0000004b0f6a7223 */ /* 0x000fe2000000006a */
[----:B------:R-:W-:Y:S01]  /*b950*/  FFMA R4, R30, R74, R7 ;  /* 0x0000004a1e047223 */ /* 0x000fe20000000007 */
[----:B------:R-:W-:Y:S01]  /*b960*/  FFMA R3, R29, R85, R6 ;  /* 0x000000551d037223 */ /* 0x000fe20000000006 */
[----:B------:R-:W2:Y:S01]  /*b970*/  LDS.128 R52, [R0.X4+UR5+0x3040] ;  /* 0x0030400500347984 */ /* 0x000ea20008004c00 */
[-C--:B------:R-:W-:Y:S01]  /*b980*/  FFMA R182, R28, R80.reuse, R182 ;  /* 0x000000501cb67223 */ /* 0x080fe200000000b6 */
[----:B------:R-:W-:Y:S01]  /*b990*/  FFMA R15, R31, R75, R4 ;  /* 0x0000004b1f0f7223 */ /* 0x000fe20000000004 */
[----:B---3--:R-:W-:Y:S01]  /*b9a0*/  FFMA R4, R60, R80, R179 ;  /* 0x000000503c047223 */ /* 0x008fe200000000b3 */
[----:B------:R-:W-:Y:S01]  /*b9b0*/  FFMA R6, R30, R86, R3 ;  /* 0x000000561e067223 */ /* 0x000fe20000000003 */
[----:B------:R-:W-:Y:S01]  /*b9c0*/  FFMA R128, R28, R76, R128 ;  /* 0x0000004c1c807223 */ /* 0x000fe20000000080 */
[-C--:B------:R-:W-:Y:S01]  /*b9d0*/  FFMA R5, R29, R81.reuse, R182 ;  /* 0x000000511d057223 */ /* 0x080fe200000000b6 */
        /* <DEDUP_REMOVED lines=9> */
[----:B----4-:R-:W-:Y:S01]  /*ba70*/  FFMA R6, R56, R72, R175 ;  /* 0x0000004838067223 */ /* 0x010fe200000000af */
[C---:B------:R-:W-:Y:S01]  /*ba80*/  FFMA R5, R61.reuse, R85, R180 ;  /* 0x000000553d057223 */ /* 0x040fe200000000b4 */
[C---:B------:R-:W-:Y:S01]  /*ba90*/  FFMA R11, R61.reuse, R73, R178 ;  /* 0x000000493d0b7223 */ /* 0x040fe200000000b2 */
        /* <DEDUP_REMOVED lines=8> */
[----:B------:R-:W3:Y:S01]  /*bb20*/  LDS.128 R28, [R0.X4+UR5+0x30c0] ;  /* 0x0030c005001c7984 */ /* 0x000ee20008004c00 */
[----:B------:R-:W-:Y:S01]  /*bb30*/  FFMA R20, R58, R74, R21 ;  /* 0x0000004a3a147223 */ /* 0x000fe20000000015 */
[----:B------:R-:W-:Y:S01]  /*bb40*/  FFMA R176, R56, R80, R176 ;  /* 0x0000005038b07223 */ /* 0x000fe200000000b0 */
[----:B------:R-:W-:Y:S01]  /*bb50*/  FFMA R22, R58, R86, R5 ;  /* 0x000000563a167223 */ /* 0x000fe20000000005 */
[C---:B-1----:R-:W-:Y:S01]  /*bb60*/  FFMA R174, R16.reuse, R84, R174 ;  /* 0x0000005410ae7223 */ /* 0x042fe200000000ae */
        /* <DEDUP_REMOVED lines=15> */
[----:B------:R-:W-:Y:S01]  /*bc60*/  FFMA R11, R63, R79, R62 ;  /* 0x0000004f3f0b7223 */ /* 0x000fe2000000003e */
[----:B------:R-:W-:Y:S01]  /*bc70*/  FFMA R57, R57, R77, R56 ;  /* 0x0000004d39397223 */ /* 0x000fe20000000038 */
[-C--:B------:R-:W-:Y:S01]  /*bc80*/  FFMA R13, R59, R87.reuse, R22 ;  /* 0x000000573b0d7223 */ /* 0x080fe20000000016 */
[----:B------:R-:W1:Y:S01]  /*bc90*/  LDS.128 R60, [R0.X4+UR5+0x3140] ;  /* 0x00314005003c7984 */ /* 0x000e620008004c00 */
[C---:B------:R-:W-:Y:S01]  /*bca0*/  FFMA R32, R18.reuse, R86, R21 ;  /* 0x0000005612207223 */ /* 0x040fe20000000015 */
[C---:B------:R-:W-:Y:S01]  /*bcb0*/  FFMA R22, R18.reuse, R82, R25 ;  /* 0x0000005212167223 */ /* 0x040fe20000000019 */
[C---:B------:R-:W-:Y:S01]  /*bcc0*/  FFMA R16, R18.reuse, R74, R33 ;  /* 0x0000004a12107223 */ /* 0x040fe20000000021 */
[-C--:B------:R-:W-:Y:S01]  /*bcd0*/  FFMA R20, R18, R78.reuse, R17 ;  /* 0x0000004e12147223 */ /* 0x080fe20000000011 */
        /* <DEDUP_REMOVED lines=36> */
[----:B------:R-:W4:Y:S01]  /*bf20*/  LDS.128 R96, [R0.X4+UR5+0x38c0] ;  /* 0x0038c00500607984 */ /* 0x000f220008004c00 */
        /* <DEDUP_REMOVED lines=15> */
[----:B------:R-:W-:Y:S01]  /*c020*/  FFMA R60, R62, R74, R67 ;  /* 0x0000004a3e3c7223 */ /* 0x000fe20000000043 */
[----:B--2---:R-:W-:Y:S01]  /*c030*/  FFMA R154, R56, R76, R154 ;  /* 0x0000004c389a7223 */ /* 0x004fe2000000009a */
        /* <DEDUP_REMOVED lines=8> */
[----:B------:R-:W1:Y:S01]  /*c0c0*/  LDS.128 R88, [R0.X4+UR5+0x3940] ;  /* 0x0039400500587984 */ /* 0x000e620008004c00 */
[C---:B------:R-:W-:Y:S01]  /*c0d0*/  FFMA R162, R56.reuse, R84, R162 ;  /* 0x0000005438a27223 */ /* 0x040fe200000000a2 */
        /* <DEDUP_REMOVED lines=11> */
[----:B---3--:R-:W-:Y:S01]  /*c190*/  FFMA R56, R52, R76, R147 ;  /* 0x0000004c34387223 */ /* 0x008fe20000000093 */
[C---:B------:R-:W-:Y:S01]  /*c1a0*/  FFMA R226, R58.reuse, R86, R61 ;  /* 0x000000563ae27223 */ /* 0x040fe2000000003d */
[C---:B------:R-:W-:Y:S01]  /*c1b0*/  FFMA R60, R58.reuse, R82, R63 ;  /* 0x000000523a3c7223 */ /* 0x040fe2000000003f */
[----:B------:R-:W-:Y:S01]  /*c1c0*/  FFMA R224, R58, R74, R57 ;  /* 0x0000004a3ae07223 */ /* 0x000fe20000000039 */
[C---:B------:R-:W-:Y:S01]  /*c1d0*/  FFMA R58, R52.reuse, R84, R153 ;  /* 0x00000054343a7223 */ /* 0x040fe20000000099 */
[C---:B------:R-:W-:Y:S01]  /*c1e0*/  FFMA R152, R52.reuse, R80, R152 ;  /* 0x0000005034987223 */ /* 0x040fe20000000098 */
[----:B------:R-:W-:Y:S01]  /*c1f0*/  FFMA R52, R52, R72, R151 ;  /* 0x0000004834347223 */ /* 0x000fe20000000097 */
        /* <DEDUP_REMOVED lines=10> */
[-C--:B------:R-:W-:Y:S01]  /*c2a0*/  FFMA R199, R95, R79.reuse, R94 ;  /* 0x0000004f5fc77223 */ /* 0x080fe2000000005e */
[C---:B------:R-:W-:Y:S01]  /*c2b0*/  FFMA R120, R54.reuse, R86, R57 ;  /* 0x0000005636787223 */ /* 0x040fe20000000039 */
[----:B------:R-:W2:Y:S01]  /*c2c0*/  LDS.128 R92, [R0.X4+UR5+0x39c0] ;  /* 0x0039c005005c7984 */ /* 0x000ea20008004c00 */
[C---:B------:R-:W-:Y:S01]  /*c2d0*/  FFMA R56, R54.reuse, R82, R59 ;  /* 0x0000005236387223 */ /* 0x040fe2000000003b */
[----:B------:R-:W-:Y:S01]  /*c2e0*/  FFMA R118, R54, R74, R53 ;  /* 0x0000004a36767223 */ /* 0x000fe20000000035 */
[C---:B------:R-:W-:Y:S01]  /*c2f0*/  FFMA R121, R55.reuse, R79, R52 ;  /* 0x0000004f37797223 */ /* 0x040fe20000000034 */
[C---:B----4-:R-:W-:Y:S01]  /*c300*/  FFMA R148, R96.reuse, R72, R148 ;  /* 0x0000004860947223 */ /* 0x050fe20000000094 */
        /* <DEDUP_REMOVED lines=12> */
[----:B------:R-:W-:Y:S01]  /*c3d0*/  LDS.128 R52, [R9+0x50] ;  /* 0x0000500009347984 */ /* 0x000fe20000000c00 */
[----:B------:R-:W-:Y:S01]  /*c3e0*/  FFMA R97, R97, R85, R150 ;  /* 0x0000005561617223 */ /* 0x000fe20000000096 */
[C---:B------:R-:W-:Y:S01]  /*c3f0*/  FFMA R123, R99.reuse, R83, R126 ;  /* 0x00000053637b7223 */ /* 0x040fe2000000007e */
[C---:B------:R-:W-:Y:S01]  /*c400*/  FFMA R125, R99.reuse, R79, R96 ;  /* 0x0000004f637d7223 */ /* 0x040fe20000000060 */
[----:B------:R-:W-:Y:S01]  /*c410*/  LDS.128 R60, [R9+0x150] ;  /* 0x00015000093c7984 */ /* 0x000fe20000000c00 */
[----:B-1----:R-:W-:Y:S01]  /*c420*/  FFMA R96, R88, R80, R229 ;  /* 0x0000005058607223 */ /* 0x002fe200000000e5 */
[----:B------:R-:W-:Y:S01]  /*c430*/  FFMA R124, R98, R86, R97 ;  /* 0x00000056627c7223 */ /* 0x000fe20000000061 */
[C---:B------:R-:W-:Y:S01]  /*c440*/  FFMA R122, R99.reuse, R75, R122 ;  /* 0x0000004b637a7223 */ /* 0x040fe2000000007a */
[----:B------:R-:W1:Y:S01]  /*c450*/  LDS.128 R64, [R0.X4+UR5+0x50] ;  /* 0x0000500500407984 */ /* 0x000e620008004c00 */
[----:B------:R-:W-:Y:S01]  /*c460*/  FFMA R230, R88, R84, R230 ;  /* 0x0000005458e67223 */ /* 0x000fe200000000e6 */
[----:B------:R-:W-:-:S02]  /*c470*/  FFMA R124, R99, R87, R124 ;  /* 0x00000057637c7223 */ /* 0x000fc4000000007c */
[----:B------:R-:W3:Y:S04]  /*c480*/  LDS.128 R56, [R9+0xd0] ;  /* 0x0000d00009387984 */ /* 0x000ee80000000c00 */
[----:B------:R-:W4:Y:S01]  /*c490*/  LDS.128 R68, [R9+0x1d0] ;  /* 0x0001d00009447984 */ /* 0x000f220000000c00 */
[----:B------:R-:W-:-:S03]  /*c4a0*/  FFMA R129, R89, R81, R96 ;  /* 0x0000005159817223 */ /* 0x000fc60000000060 */
[----:B------:R-:W5:Y:S01]  /*c4b0*/  LDS.128 R96, [R0.X4+UR5+0xd0] ;  /* 0x0000d00500607984 */ /* 0x000f620008004c00 */
[C---:B------:R-:W-:Y:S01]  /*c4c0*/  FFMA R228, R88.reuse, R72, R228 ;  /* 0x0000004858e47223 */ /* 0x040fe200000000e4 */
[----:B------:R-:W-:Y:S01]  /*c4d0*/  FFMA R88, R88, R76, R227 ;  /* 0x0000004c58587223 */ /* 0x000fe200000000e3 */
[C---:B------:R-:W-:Y:S01]  /*c4e0*/  FFMA R127, R89.reuse, R85, R230 ;  /* 0x00000055597f7223 */ /* 0x040fe200000000e6 */
[----:B--2---:R-:W-:Y:S01]  /*c4f0*/  FFMA R220, R92, R72, R220 ;  /* 0x000000485cdc7223 */ /* 0x004fe200000000dc */
        /* <DEDUP_REMOVED lines=26> */
[----:B------:R-:W2:Y:S01]  /*c6a0*/  LDL R229, [R1+0x50] ;  /* 0x0000500001e57983 */ /* 0x000ea20000100800 */
[C---:B---3--:R-:W-:Y:S01]  /*c6b0*/  FFMA R218, R64.reuse, R56, R218 ;  /* 0x0000003840da7223 */ /* 0x048fe200000000da */
[C---:B------:R-:W-:Y:S01]  /*c6c0*/  FFMA R84, R95.reuse, R83, R84 ;  /* 0x000000535f547223 */ /* 0x040fe20000000054 */
[----:B------:R-:W-:Y:S01]  /*c6d0*/  FFMA R95, R95, R79, R78 ;  /* 0x0000004f5f5f7223 */ /* 0x000fe2000000004e */
[C---:B------:R-:W-:Y:S01]  /*c6e0*/  FFMA R81, R65.reuse, R53, R72 ;  /* 0x0000003541517223 */ /* 0x040fe20000000048 */
[----:B----4-:R-:W-:Y:S01]  /*c6f0*/  FFMA R64, R64, R68, R201 ;  /* 0x0000004440407223 */ /* 0x010fe200000000c9 */
[C---:B------:R-:W-:Y:S01]  /*c700*/  FFMA R79, R65.reuse, R57, R218 ;  /* 0x00000039414f7223 */ /* 0x040fe200000000da */
        /* <DEDUP_REMOVED lines=106> */
[----:B------:R-:W-:Y:S01]  /*cdb0*/  FFMA R81, R81, R53, R192 ;  /* 0x0000003551517223 */ /* 0x000fe200000000c0 */
[----:B------:R-:W-:Y:S01]  /*cdc0*/  FFMA R182, R82, R58, R155 ;  /* 0x0000003a52b67223 */ /* 0x000fe2000000009b */
[C---:B------:R-:W-:Y:S01]  /*cdd0*/  FFMA R183, R83.reuse, R63, R80 ;  /* 0x0000003f53b77223 */ /* 0x040fe20000000050 */
        /* <DEDUP_REMOVED lines=30> */
[----:B------:R-:W4:Y:S01]  /*cfc0*/  LDS.128 R72, [R0.X4+UR5+0x11d0] ;  /* 0x0011d00500487984 */ /* 0x000f220008004c00 */
        /* <DEDUP_REMOVED lines=39> */
[C---:B----4-:R-:W-:Y:S01]  /*d240*/  FFMA R80, R72.reuse, R60, R113 ;  /* 0x0000003c48507223 */ /* 0x050fe20000000071 */
        /* <DEDUP_REMOVED lines=105> */
[----:B------:R-:W-:Y:S01]  /*d8e0*/  FFMA R73, R77, R57, R42 ;  /* 0x000000394d497223 */ /* 0x000fe2000000002a */
[C---:B------:R-:W-:Y:S01]  /*d8f0*/  FFMA R150, R67.reuse, R59, R150 ;  /* 0x0000003b43967223 */ /* 0x040fe20000000096 */
        /* <DEDUP_REMOVED lines=8> */
[----:B------:R-:W-:Y:S01]  /*d980*/  FFMA R139, R79, R59, R64 ;  /* 0x0000003b4f8b7223 */ /* 0x000fe20000000040 */
        /* <DEDUP_REMOVED lines=35> */
[----:B------:R-:W-:Y:S01]  /*dbc0*/  LDS.128 R100, [R0.X4+UR5+0x39d0] ;  /* 0x0039d00500647984 */ /* 0x000fe20008004c00 */
[C---:B----4-:R-:W-:Y:S01]  /*dbd0*/  FFMA R24, R40.reuse, R60, R8 ;  /* 0x0000003c28187223 */ /* 0x050fe20000000008 */
        /* <DEDUP_REMOVED lines=17> */
[----:B------:R-:W-:Y:S01]  /*dcf0*/  FFMA R15, R43, R55, R42 ;  /* 0x000000372b0f7223 */ /* 0x000fe2000000002a */
[C---:B------:R-:W-:Y:S01]  /*dd00*/  FFMA R24, R64.reuse, R68, R12 ;  /* 0x0000004440187223 */ /* 0x040fe2000000000c */
[----:B------:R-:W1:Y:S01]  /*dd10*/  LDS.128 R40, [R0.X4+UR5+0x3050] ;  /* 0x0030500500287984 */ /* 0x000e620008004c00 */
[----:B------:R-:W-:Y:S01]  /*dd20*/  FFMA R12, R64, R60, R7 ;  /* 0x0000003c400c7223 */ /* 0x000fe20000000007 */
[----:B------:R-:W-:Y:S01]  /*dd30*/  FFMA R4, R66, R58, R23 ;  /* 0x0000003a42047223 */ /* 0x000fe20000000017 */
[----:B------:R-:W-:Y:S01]  /*dd40*/  FFMA R64, R64, R52, R11 ;  /* 0x0000003440407223 */ /* 0x000fe2000000000b */
[C---:B------:R-:W-:Y:S01]  /*dd50*/  FFMA R7, R65.reuse, R69, R24 ;  /* 0x0000004541077223 */ /* 0x040fe20000000018 */
[----:B------:R-:W-:Y:S01]  /*dd60*/  FFMA R11, R65, R61, R12 ;  /* 0x0000003d410b7223 */ /* 0x000fe2000000000c */
[----:B------:R-:W-:Y:S01]  /*dd70*/  FFMA R23, R67, R59, R4 ;  /* 0x0000003b43177223 */ /* 0x000fe20000000004 */
[C---:B---3--:R-:W-:Y:S01]  /*dd80*/  FFMA R6, R48.reuse, R60, R6 ;  /* 0x0000003c30067223 */ /* 0x048fe20000000006 */
[----:B------:R-:W-:Y:S01]  /*dd90*/  FFMA R4, R48, R56, R5 ;  /* 0x0000003830047223 */ /* 0x000fe20000000005 */
[C---:B------:R-:W-:Y:S01]  /*dda0*/  FFMA R24, R66.reuse, R62, R11 ;  /* 0x0000003e42187223 */ /* 0x040fe2000000000b */
[----:B------:R-:W-:Y:S01]  /*ddb0*/  FFMA R12, R66, R70, R7 ;  /* 0x00000046420c7223 */ /* 0x000fe20000000007 */
[C---:B------:R-:W-:Y:S01]  /*ddc0*/  FFMA R27, R49.reuse, R61, R6 ;  /* 0x0000003d311b7223 */ /* 0x040fe20000000006 */
[----:B------:R-:W-:Y:S01]  /*ddd0*/  FFMA R35, R49, R57, R4 ;  /* 0x0000003931237223 */ /* 0x000fe20000000004 */
[----:B------:R-:W-:Y:S01]  /*dde0*/  FFMA R11, R67, R63, R24 ;  /* 0x0000003f430b7223 */ /* 0x000fe20000000018 */
[----:B------:R-:W3:Y:S01]  /*ddf0*/  LDS.128 R4, [R0.X4+UR5+0x30d0] ;  /* 0x0030d00500047984 */ /* 0x000ee20008004c00 */
[C---:B------:R-:W-:Y:S01]  /*de00*/  FFMA R24, R48.reuse, R68, R13 ;  /* 0x0000004430187223 */ /* 0x040fe2000000000d */
[----:B------:R-:W-:Y:S01]  /*de10*/  FFMA R10, R48, R52, R10 ;  /* 0x00000034300a7223 */ /* 0x000fe2000000000a */
[----:B------:R-:W-:Y:S01]  /*de20*/  FFMA R77, R77, R53, R76 ;  /* 0x000000354d4d7223 */ /* 0x000fe2000000004c */
[----:B------:R-:W-:Y:S01]  /*de30*/  FFMA R126, R72, R56, R126 ;  /* 0x00000038487e7223 */ /* 0x000fe2000000007e */
[C---:B------:R-:W-:Y:S01]  /*de40*/  FFMA R13, R49.reuse, R69, R24 ;  /* 0x00000045310d7223 */ /* 0x040fe20000000018 */
[----:B------:R-:W-:Y:S01]  /*de50*/  FFMA R49, R49, R53, R10 ;  /* 0x0000003531317223 */ /* 0x000fe2000000000a */
[C---:B------:R-:W-:Y:S01]  /*de60*/  FFMA R10, R50.reuse, R62, R27 ;  /* 0x0000003e320a7223 */ /* 0x040fe2000000001b */
        /* <DEDUP_REMOVED lines=15> */
[----:B------:R-:W4:Y:S01]  /*df60*/  LDS.128 R16, [R0.X4+UR5+0x3150] ;  /* 0x0031500500107984 */ /* 0x000f220008004c00 */
[----:B------:R-:W-:Y:S01]  /*df70*/  FFMA R26, R46, R62, R35 ;  /* 0x0000003e2e1a7223 */ /* 0x000fe20000000023 */
[C---:B------:R-:W-:Y:S01]  /*df80*/  FFMA R27, R47.reuse, R59, R38 ;  /* 0x0000003b2f1b7223 */ /* 0x040fe20000000026 */
[----:B------:R-:W-:Y:S01]  /*df90*/  FFMA R35, R47, R71, R44 ;  /* 0x000000472f237223 */ /* 0x000fe2000000002c */
[----:B-1----:R-:W-:Y:S01]  /*dfa0*/  FFMA R38, R40, R52, R25 ;  /* 0x0000003428267223 */ /* 0x002fe20000000019 */
        /* <DEDUP_REMOVED lines=31> */
[----:B------:R-:W5:Y:S01]  /*e1a0*/  LDS.128 R40, [R0.X4+UR5+0x38d0] ;  /* 0x0038d00500287984 */ /* 0x000f620008004c00 */
[----:B------:R-:W-:Y:S01]  /*e1b0*/  FFMA R51, R51, R55, R50 ;  /* 0x0000003733337223 */ /* 0x000fe20000000032 */
[C---:B------:R-:W-:Y:S01]  /*e1c0*/  FFMA R50, R6.reuse, R62, R5 ;  /* 0x0000003e06327223 */ /* 0x040fe20000000005 */
[----:B------:R-:W-:Y:S01]  /*e1d0*/  FFMA R6, R6, R70, R39 ;  /* 0x0000004606067223 */ /* 0x000fe20000000027 */
[C---:B----4-:R-:W-:Y:S01]  /*e1e0*/  FFMA R34, R16.reuse, R60, R34 ;  /* 0x0000003c10227223 */ /* 0x050fe20000000022 */
        /* <DEDUP_REMOVED lines=15> */
[----:B------:R-:W-:Y:S01]  /*e2e0*/  FFMA R16, R44, R60, R225 ;  /* 0x0000003c2c107223 */ /* 0x000fe200000000e1 */
        /* <DEDUP_REMOVED lines=14> */
[C---:B---3--:R-:W-:Y:S01]  /*e3d0*/  FFMA R118, R28.reuse, R56, R118 ;  /* 0x000000381c767223 */ /* 0x048fe20000000076 */
[C---:B------:R-:W-:Y:S01]  /*e3e0*/  FFMA R18, R28.reuse, R60, R119 ;  /* 0x0000003c1c127223 */ /* 0x040fe20000000077 */
[C---:B------:R-:W-:Y:S01]  /*e3f0*/  FFMA R120, R28.reuse, R68, R120 ;  /* 0x000000441c787223 */ /* 0x040fe20000000078 */
[-C--:B------:R-:W-:Y:S01]  /*e400*/  FFMA R16, R28, R52.reuse, R121 ;  /* 0x000000341c107223 */ /* 0x080fe20000000079 */
[C---:B------:R-:W-:Y:S01]  /*e410*/  FFMA R33, R29.reuse, R57, R118 ;  /* 0x000000391d217223 */ /* 0x040fe20000000076 */
[C---:B------:R-:W-:Y:S01]  /*e420*/  FFMA R19, R29.reuse, R61, R18 ;  /* 0x0000003d1d137223 */ /* 0x040fe20000000012 */
[C---:B------:R-:W-:Y:S01]  /*e430*/  FFMA R17, R29.reuse, R69, R120 ;  /* 0x000000451d117223 */ /* 0x040fe20000000078 */
[----:B------:R-:W-:Y:S01]  /*e440*/  FFMA R29, R29, R53, R16 ;  /* 0x000000351d1d7223 */ /* 0x000fe20000000010 */
[C---:B-----5:R-:W-:Y:S01]  /*e450*/  FFMA R28, R40.reuse, R52, R125 ;  /* 0x00000034281c7223 */ /* 0x060fe2000000007d */
        /* <DEDUP_REMOVED lines=20> */
[----:B------:R-:W-:Y:S01]  /*e5a0*/  FFMA R113, R79, R55, R78 ;  /* 0x000000374f717223 */ /* 0x000fe2000000004e */
[----:B------:R-:W-:Y:S01]  /*e5b0*/  FFMA R72, R72, R68, R127 ;  /* 0x0000004448487223 */ /* 0x000fe2000000007f */
[----:B------:R-:W-:Y:S01]  /*e5c0*/  LDS.128 R28, [R9+0xe0] ;  /* 0x0000e000091c7984 */ /* 0x000fe20000000c00 */
[C---:B------:R-:W-:Y:S01]  /*e5d0*/  FFMA R36, R42.reuse, R70, R33 ;  /* 0x000000462a247223 */ /* 0x040fe20000000021 */
[C---:B------:R-:W-:Y:S01]  /*e5e0*/  FFMA R206, R42.reuse, R62, R39 ;  /* 0x0000003e2ace7223 */ /* 0x040fe20000000027 */
        /* <DEDUP_REMOVED lines=22> */
[C---:B------:R-:W-:Y:S01]  /*e750*/  FFMA R201, R75.reuse, R59, R32 ;  /* 0x0000003b4bc97223 */ /* 0x040fe20000000020 */
[----:B------:R-:W-:Y:S01]  /*e760*/  FFMA R200, R75, R55, R200 ;  /* 0x000000374bc87223 */ /* 0x000fe200000000c8 */
[----:B------:R-:W-:Y:S01]  /*e770*/  FFMA R61, R101, R61, R84 ;  /* 0x0000003d653d7223 */ /* 0x000fe20000000054 */
[----:B------:R-:W5:Y:S01]  /*e780*/  LDS.128 R72, [R0.X4+UR5+0x160] ;  /* 0x0001600500487984 */ /* 0x000f620008004c00 */
[----:B------:R-:W-:Y:S01]  /*e790*/  FFMA R5, R7, R63, R50 ;  /* 0x0000003f07057223 */ /* 0x000fe20000000032 */
[----:B------:R-:W-:Y:S01]  /*e7a0*/  FFMA R68, R100, R68, R87 ;  /* 0x0000004464447223 */ /* 0x000fe20000000057 */
[----:B------:R-:W-:Y:S01]  /*e7b0*/  FFMA R198, R102, R62, R61 ;  /* 0x0000003e66c67223 */ /* 0x000fe2000000003d */
[-C--:B------:R-:W-:Y:S01]  /*e7c0*/  FFMA R12, R67, R71.reuse, R12 ;  /* 0x00000047430c7223 */ /* 0x080fe2000000000c */
[----:B------:R-:W-:Y:S01]  /*e7d0*/  FFMA R6, R7, R71, R6 ;  /* 0x0000004707067223 */ /* 0x000fe20000000006 */
[----:B------:R-:W-:Y:S01]  /*e7e0*/  FFMA R69, R101, R69, R68 ;  /* 0x0000004565457223 */ /* 0x000fe20000000044 */
[----:B------:R-:W-:Y:S01]  /*e7f0*/  FFMA R198, R103, R63, R198 ;  /* 0x0000003f67c67223 */ /* 0x000fe200000000c6 */
[----:B------:R-:W-:Y:S01]  /*e800*/  FFMA R52, R100, R52, R95 ;  /* 0x0000003464347223 */ /* 0x000fe2000000005f */
[----:B------:R-:W2:Y:S01]  /*e810*/  LDS.128 R60, [R0.X4+UR5+0x1e0] ;  /* 0x0001e005003c7984 */ /* 0x000ea20008004c00 */
[C---:B------:R-:W-:Y:S01]  /*e820*/  FFMA R70, R102.reuse, R70, R69 ;  /* 0x0000004666467223 */ /* 0x040fe20000000045 */
[-C--:B------:R-:W-:Y:S01]  /*e830*/  FFMA R65, R65, R53.reuse, R64 ;  /* 0x0000003541417223 */ /* 0x080fe20000000040 */
[----:B------:R-:W-:Y:S01]  /*e840*/  FFMA R53, R101, R53, R52 ;  /* 0x0000003565357223 */ /* 0x000fe20000000034 */
[----:B------:R-:W-:Y:S01]  /*e850*/  FFMA R4, R7, R59, R4 ;  /* 0x0000003b07047223 */ /* 0x000fe20000000004 */
[----:B------:R-:W-:Y:S01]  /*e860*/  FFMA R199, R103, R71, R70 ;  /* 0x0000004767c77223 */ /* 0x000fe20000000046 */
[-C--:B------:R-:W-:Y:S01]  /*e870*/  FFMA R7, R7, R55.reuse, R48 ;  /* 0x0000003707077223 */ /* 0x080fe20000000030 */
[----:B------:R-:W2:Y:S01]  /*e880*/  LDS.128 R68, [R0.X4+UR5+0x860] ;  /* 0x0008600500447984 */ /* 0x000ea20008004c00 */
[-C--:B------:R-:W-:Y:S01]  /*e890*/  FFMA R196, R102, R54.reuse, R53 ;  /* 0x0000003666c47223 */ /* 0x080fe20000000035 */
[----:B------:R-:W-:Y:S01]  /*e8a0*/  FFMA R66, R66, R54, R65 ;  /* 0x0000003642427223 */ /* 0x000fe20000000041 */
[----:B------:R-:W-:Y:S01]  /*e8b0*/  FFMA R56, R100, R56, R85 ;  /* 0x0000003864387223 */ /* 0x000fe20000000055 */
[----:B------:R-:W-:Y:S01]  /*e8c0*/  IADD3 R2, R2, 0x1, RZ ;  /* 0x0000000102027810 */ /* 0x000fe20007ffe0ff */
[-C--:B------:R-:W-:Y:S01]  /*e8d0*/  FFMA R196, R103, R55.reuse, R196 ;  /* 0x0000003767c47223 */ /* 0x080fe200000000c4 */
[----:B------:R-:W-:Y:S01]  /*e8e0*/  FFMA R67, R67, R55, R66 ;  /* 0x0000003743437223 */ /* 0x000fe20000000042 */
[----:B------:R-:W-:Y:S01]  /*e8f0*/  FFMA R57, R101, R57, R56 ;  /* 0x0000003965397223 */ /* 0x000fe20000000038 */
[C---:B-1----:R-:W-:Y:S01]  /*e900*/  FFMA R32, R80.reuse, R28, R93 ;  /* 0x0000001c50207223 */ /* 0x042fe2000000005d */
[C---:B------:R-:W-:Y:S01]  /*e910*/  FFMA R86, R80.reuse, R16, R86 ;  /* 0x0000001050567223 */ /* 0x040fe20000000056 */
[----:B------:R-:W-:Y:S01]  /*e920*/  FFMA R92, R80, R44, R92 ;  /* 0x0000002c505c7223 */ /* 0x000fe2000000005c */
[----:B------:R-:W-:Y:S01]  /*e930*/  FFMA R58, R102, R58, R57 ;  /* 0x0000003a663a7223 */ /* 0x000fe20000000039 */
[----:B---3--:R-:W-:Y:S01]  /*e940*/  FFMA R94, R80, R76, R94 ;  /* 0x0000004c505e7223 */ /* 0x008fe2000000005e */
        /* <DEDUP_REMOVED lines=17> */
[----:B-----5:R-:W-:Y:S01]  /*ea60*/  FFMA R88, R72, R28, R88 ;  /* 0x0000001c48587223 */ /* 0x020fe20000000058 */
[C---:B------:R-:W-:Y:S01]  /*ea70*/  FFMA R39, R41.reuse, R77, R38 ;  /* 0x0000004d29277223 */ /* 0x040fe20000000026 */
[C---:B------:R-:W-:Y:S01]  /*ea80*/  FFMA R49, R41.reuse, R17, R98 ;  /* 0x0000001129317223 */ /* 0x040fe20000000062 */
        /* <DEDUP_REMOVED lines=10> */
[C---:B------:R-:W-:Y:S01]  /*eb30*/  FFMA R39, R43.reuse, R19, R48 ;  /* 0x000000132b277223 */ /* 0x040fe20000000030 */
[----:B--2---:R-:W-:Y:S01]  /*eb40*/  FFMA R130, R60, R28, R130 ;  /* 0x0000001c3c827223 */ /* 0x004fe20000000082 */
[C---:B------:R-:W-:Y:S01]  /*eb50*/  FFMA R40, R43.reuse, R79, R40 ;  /* 0x0000004f2b287223 */ /* 0x040fe20000000028 */
[C---:B------:R-:W-:Y:S01]  /*eb60*/  FFMA R38, R43.reuse, R31, R38 ;  /* 0x0000001f2b267223 */ /* 0x040fe20000000026 */
[----:B------:R-:W-:Y:S01]  /*eb70*/  FFMA R48, R74, R78, R41 ;  /* 0x0000004e4a307223 */ /* 0x000fe20000000029 */
[----:B------:R-:W-:Y:S01]  /*eb80*/  FFMA R43, R43, R47, R42 ;  /* 0x0000002f2b2b7223 */ /* 0x000fe2000000002a */
[----:B------:R-:W-:Y:S01]  /*eb90*/  FFMA R41, R75, R31, R50 ;  /* 0x0000001f4b297223 */ /* 0x000fe20000000032 */
[-C--:B------:R-:W-:Y:S01]  /*eba0*/  FFMA R42, R72, R16.reuse, R89 ;  /* 0x00000010482a7223 */ /* 0x080fe20000000059 */
[C---:B------:R-:W-:Y:S01]  /*ebb0*/  FFMA R50, R60.reuse, R16, R131 ;  /* 0x000000103c327223 */ /* 0x040fe20000000083 */
[----:B------:R-:W-:Y:S01]  /*ebc0*/  FFMA R55, R61, R29, R130 ;  /* 0x0000001d3d377223 */ /* 0x000fe20000000082 */
[----:B------:R-:W2:Y:S01]  /*ebd0*/  LDS.128 R84, [R0.X4+UR5+0x960] ;  /* 0x0009600500547984 */ /* 0x000ea20008004c00 */
[-C--:B------:R-:W-:Y:S01]  /*ebe0*/  FFMA R49, R73, R17.reuse, R42 ;  /* 0x0000001149317223 */ /* 0x080fe2000000002a */
[C---:B------:R-:W-:Y:S01]  /*ebf0*/  FFMA R53, R61.reuse, R17, R50 ;  /* 0x000000113d357223 */ /* 0x040fe20000000032 */
[----:B------:R-:W-:Y:S01]  /*ec00*/  FFMA R132, R60, R76, R132 ;  /* 0x0000004c3c847223 */ /* 0x000fe20000000084 */
[----:B------:R-:W-:Y:S01]  /*ec10*/  FFMA R50, R62, R30, R55 ;  /* 0x0000001e3e327223 */ /* 0x000fe20000000037 */
[----:B------:R-:W-:Y:S01]  /*ec20*/  FFMA R42, R74, R18, R49 ;  /* 0x000000124a2a7223 */ /* 0x000fe20000000031 */
[C---:B------:R-:W-:Y:S01]  /*ec30*/  FFMA R148, R68.reuse, R76, R148 ;  /* 0x0000004c44947223 */ /* 0x040fe20000000094 */
[----:B------:R-:W-:Y:S01]  /*ec40*/  FFMA R49, R61, R77, R132 ;  /* 0x0000004d3d317223 */ /* 0x000fe20000000084 */
[----:B------:R-:W-:Y:S01]  /*ec50*/  FFMA R55, R63, R31, R50 ;  /* 0x0000001f3f377223 */ /* 0x000fe20000000032 */
[C---:B------:R-:W-:Y:S01]  /*ec60*/  FFMA R50, R68.reuse, R16, R147 ;  /* 0x0000001044327223 */ /* 0x040fe20000000093 */
[----:B------:R-:W-:Y:S01]  /*ec70*/  FFMA R146, R68, R28, R146 ;  /* 0x0000001c44927223 */ /* 0x000fe20000000092 */
[-C--:B------:R-:W-:Y:S01]  /*ec80*/  FFMA R72, R72, R44.reuse, R91 ;  /* 0x0000002c48487223 */ /* 0x080fe2000000005b */
[----:B------:R-:W-:Y:S01]  /*ec90*/  FFMA R68, R68, R44, R135 ;  /* 0x0000002c44447223 */ /* 0x000fe20000000087 */
[----:B------:R-:W-:Y:S01]  /*eca0*/  FFMA R197, R103, R59, R58 ;  /* 0x0000003b67c57223 */ /* 0x000fe2000000003a */
[----:B------:R-:W3:Y:S01]  /*ecb0*/  LDS.128 R88, [R0.X4+UR5+0x9e0] ;  /* 0x0009e00500587984 */ /* 0x000ee20008004c00 */
[C---:B------:R-:W-:Y:S01]  /*ecc0*/  FFMA R52, R62.reuse, R78, R49 ;  /* 0x0000004e3e347223 */ /* 0x040fe20000000031 */
[----:B------:R-:W-:Y:S01]  /*ecd0*/  FFMA R58, R62, R18, R53 ;  /* 0x000000123e3a7223 */ /* 0x000fe20000000035 */
[C---:B------:R-:W-:Y:S01]  /*ece0*/  FFMA R49, R69.reuse, R77, R148 ;  /* 0x0000004d45317223 */ /* 0x040fe20000000094 */
[C---:B------:R-:W-:Y:S01]  /*ecf0*/  FFMA R53, R69.reuse, R17, R50 ;  /* 0x0000001145357223 */ /* 0x040fe20000000032 */
[C---:B------:R-:W-:Y:S01]  /*ed00*/  FFMA R57, R69.reuse, R29, R146 ;  /* 0x0000001d45397223 */ /* 0x040fe20000000092 */
[----:B------:R-:W-:Y:S01]  /*ed10*/  FFMA R69, R69, R45, R68 ;  /* 0x0000002d45457223 */ /* 0x000fe20000000044 */
        /* <DEDUP_REMOVED lines=11> */
[----:B------:R-:W4:Y:S01]  /*edd0*/  LDS.128 R68, [R0.X4+UR5+0x1060] ;  /* 0x0010600500447984 */ /* 0x000f220008004c00 */
[C---:B-1----:R-:W-:Y:S01]  /*ede0*/  FFMA R56, R80.reuse, R76, R191 ;  /* 0x0000004c50387223 */ /* 0x042fe200000000bf */
[----:B------:R-:W-:Y:S01]  /*edf0*/  FFMA R186, R80, R16, R186 ;  /* 0x0000001050ba7223 */ /* 0x000fe200000000ba */
        /* <DEDUP_REMOVED lines=50> */
[----:B----4-:R-:W-:Y:S01]  /*f120*/  FFMA R88, R68, R16, R177 ;  /* 0x0000001044587223 */ /* 0x010fe200000000b1 */
        /* <DEDUP_REMOVED lines=13> */
[----:B-1----:R-:W-:Y:S01]  /*f200*/  FFMA R174, R80, R16, R174 ;  /* 0x0000001050ae7223 */ /* 0x002fe200000000ae */
        /* <DEDUP_REMOVED lines=19> */
[----:B------:R-:W-:Y:S01]  /*f340*/  FFMA R97, R83, R19, R80 ;  /* 0x0000001353617223 */ /* 0x000fe20000000050 */
        /* <DEDUP_REMOVED lines=40> */
[----:B------:R-:W-:Y:S01]  /*f5d0*/  FFMA R108, R68, R44, R108 ;  /* 0x0000002c446c7223 */ /* 0x000fe2000000006c */
[----:B------:R-:W-:Y:S01]  /*f5e0*/  FFMA R104, R91, R31, R104 ;  /* 0x0000001f5b687223 */ /* 0x000fe20000000068 */
[----:B------:R-:W-:Y:S01]  /*f5f0*/  FFMA R121, R69, R17, R88 ;  /* 0x0000001145797223 */ /* 0x000fe20000000058 */
[----:B------:R-:W-:Y:S01]  /*f600*/  FFMA R107, R91, R47, R90 ;  /* 0x0000002f5b6b7223 */ /* 0x000fe2000000005a */
        /* <DEDUP_REMOVED lines=42> */
[----:B------:R-:W-:Y:S01]  /*f8b0*/  FFMA R154, R88, R28, R154 ;  /* 0x0000001c589a7223 */ /* 0x000fe2000000009a */
[C---:B------:R-:W-:Y:S01]  /*f8c0*/  FFMA R148, R86.reuse, R30, R123 ;  /* 0x0000001e56947223 */ /* 0x040fe2000000007b */
        /* <DEDUP_REMOVED lines=61> */
[----:B------:R-:W1:Y:S01]  /*fca0*/  LDS.128 R80, [R0.X4+UR5+0x28e0] ;  /* 0x0028e00500507984 */ /* 0x000e620008004c00 */
[----:B------:R-:W-:Y:S01]  /*fcb0*/  FFMA R85, R85, R45, R114 ;  /* 0x0000002d55557223 */ /* 0x000fe20000000072 */
[----:B------:R-:W-:Y:S01]  /*fcc0*/  FFMA R165, R87, R19, R84 ;  /* 0x0000001357a57223 */ /* 0x000fe20000000054 */
[----:B------:R-:W-:Y:S01]  /*fcd0*/  FFMA R166, R86, R78, R119 ;  /* 0x0000004e56a67223 */ /* 0x000fe20000000077 */
[C---:B--2---:R-:W-:Y:S01]  /*fce0*/  FFMA R84, R88.reuse, R16, R117 ;  /* 0x0000001058547223 */ /* 0x044fe20000000075 */
        /* <DEDUP_REMOVED lines=60> */
[----:B------:R-:W2:Y:S01]  /*100b0*/  LDS.128 R12, [R0.X4+UR5+0x30e0] ;  /* 0x0030e005000c7984 */ /* 0x000ea20008004c00 */
[----:B------:R-:W-:Y:S01]  /*100c0*/  FFMA R116, R86, R30, R51 ;  /* 0x0000001e56747223 */ /* 0x000fe20000000033 */
[----:B------:R-:W-:Y:S01]  /*100d0*/  FFMA R82, R82, R46, R81 ;  /* 0x0000002e52527223 */ /* 0x000fe20000000051 */
[-C--:B------:R-:W-:Y:S01]  /*100e0*/  FFMA R51, R87, R19.reuse, R8 ;  /* 0x0000001357337223 */ /* 0x080fe20000000008 */
        /* <DEDUP_REMOVED lines=31> */
[----:B------:R-:W-:Y:S01]  /*102e0*/  FFMA R86, R86, R46, R85 ;  /* 0x0000002e56567223 */ /* 0x000fe20000000055 */
        /* <DEDUP_REMOVED lines=15> */
[----:B------:R-:W-:Y:S01]  /*103e0*/  LDS.128 R68, [R9+0xf0] ;  /* 0x0000f00009447984 */ /* 0x000fe20000000c00 */
[----:B------:R-:W-:Y:S01]  /*103f0*/  FFMA R13, R13, R77, R6 ;  /* 0x0000004d0d0d7223 */ /* 0x000fe20000000006 */
[C---:B------:R-:W-:Y:S01]  /*10400*/  FFMA R132, R14.reuse, R30, R7 ;  /* 0x0000001e0e847223 */ /* 0x040fe20000000007 */
[----:B------:R-:W-:Y:S01]  /*10410*/  FFMA R88, R14, R18, R5 ;  /* 0x000000120e587223 */ /* 0x000fe20000000005 */
[----:B------:R-:W2:Y:S01]  /*10420*/  LDS.128 R84, [R0.X4+UR5+0x70] ;  /* 0x0000700500547984 */ /* 0x000ea20008004c00 */
[----:B------:R-:W-:Y:S01]  /*10430*/  FFMA R133, R15, R47, R12 ;  /* 0x0000002f0f857223 */ /* 0x000fe2000000000c */
[C---:B---3--:R-:W-:Y:S01]  /*10440*/  FFMA R190, R80.reuse, R76, R190 ;  /* 0x0000004c50be7223 */ /* 0x048fe200000000be */
[C---:B------:R-:W-:Y:S01]  /*10450*/  FFMA R12, R80.reuse, R16, R189 ;  /* 0x00000010500c7223 */ /* 0x040fe200000000bd */
[----:B------:R-:W3:Y:S01]  /*10460*/  LDS.128 R24, [R9+0x170] ;  /* 0x0001700009187984 */ /* 0x000ee20000000c00 */
[C---:B------:R-:W-:Y:S01]  /*10470*/  FFMA R188, R80.reuse, R28, R188 ;  /* 0x0000001c50bc7223 */ /* 0x040fe200000000bc */
[----:B------:R-:W-:Y:S01]  /*10480*/  FFMA R80, R80, R44, R187 ;  /* 0x0000002c50507223 */ /* 0x000fe200000000bb */
[----:B------:R-:W-:Y:S01]  /*10490*/  FFMA R124, R90, R30, R89 ;  /* 0x0000001e5a7c7223 */ /* 0x000fe20000000059 */
[----:B------:R-:W4:Y:S01]  /*104a0*/  LDS.128 R4, [R9+0x70] ;  /* 0x0000700009047984 */ /* 0x000f220000000c00 */
[C---:B------:R-:W-:Y:S01]  /*104b0*/  FFMA R35, R81.reuse, R77, R190 ;  /* 0x0000004d51237223 */ /* 0x040fe200000000be */
[C---:B------:R-:W-:Y:S01]  /*104c0*/  FFMA R37, R81.reuse, R17, R12 ;  /* 0x0000001151257223 */ /* 0x040fe2000000000c */
[C---:B------:R-:W-:Y:S01]  /*104d0*/  FFMA R89, R81.reuse, R29, R188 ;  /* 0x0000001d51597223 */ /* 0x040fe200000000bc */
[----:B------:R-:W5:Y:S01]  /*104e0*/  LDS.128 R8, [R9+0x1f0] ;  /* 0x0001f00009087984 */ /* 0x000f620000000c00 */
[----:B------:R-:W-:Y:S01]  /*104f0*/  FFMA R81, R81, R45, R80 ;  /* 0x0000002d51517223 */ /* 0x000fe20000000050 */
[-C--:B------:R-:W-:Y:S01]  /*10500*/  FFMA R130, R14, R78.reuse, R13 ;  /* 0x0000004e0e827223 */ /* 0x080fe2000000000d */
        /* <DEDUP_REMOVED lines=8> */
[----:B------:R-:W5:Y:S01]  /*10590*/  LDS.128 R12, [R0.X4+UR5+0xf0] ;  /* 0x0000f005000c7984 */ /* 0x000f620008004c00 */
        /* <DEDUP_REMOVED lines=19> */
[----:B------:R-:W-:Y:S01]  /*106d0*/  FFMA R139, R23, R19, R20 ;  /* 0x00000013178b7223 */ /* 0x000fe20000000014 */
[C---:B---3--:R-:W-:Y:S01]  /*106e0*/  FFMA R34, R84.reuse, R24, R34 ;  /* 0x0000001854227223 */ /* 0x048fe20000000022 */
[----:B------:R-:W-:Y:S01]  /*106f0*/  FFMA R35, R85, R69, R32 ;  /* 0x0000004555237223 */ /* 0x000fe20000000020 */
[----:B------:R-:W-:Y:S01]  /*10700*/  FFMA R141, R23, R47, R22 ;  /* 0x0000002f178d7223 */ /* 0x000fe20000000016 */
[----:B------:R-:W-:Y:S01]  /*10710*/  FFMA R118, R91, R79, R118 ;  /* 0x0000004f5b767223 */ /* 0x000fe20000000076 */
[----:B----4-:R-:W-:Y:S01]  /*10720*/  FFMA R20, R84, R4, R33 ;  /* 0x0000000454147223 */ /* 0x010fe20000000021 */
[----:B------:R-:W-:Y:S01]  /*10730*/  FFMA R33, R85, R25, R34 ;  /* 0x0000001955217223 */ /* 0x000fe20000000022 */
[----:B------:R-:W-:Y:S01]  /*10740*/  FFMA R32, R86, R70, R35 ;  /* 0x0000004656207223 */ /* 0x000fe20000000023 */
[----:B------:R-:W-:Y:S01]  /*10750*/  FFMA R124, R91, R31, R124 ;  /* 0x0000001f5b7c7223 */ /* 0x000fe2000000007c */
[----:B-----5:R-:W-:Y:S01]  /*10760*/  FFMA R36, R84, R8, R36 ;  /* 0x0000000854247223 */ /* 0x020fe20000000024 */
[C---:B------:R-:W-:Y:S01]  /*10770*/  FFMA R37, R85.reuse, R5, R20 ;  /* 0x0000000555257223 */ /* 0x040fe20000000014 */
[C---:B------:R-:W-:Y:S01]  /*10780*/  FFMA R34, R86.reuse, R26, R33 ;  /* 0x0000001a56227223 */ /* 0x040fe20000000021 */
[----:B------:R-:W2:Y:S01]  /*10790*/  LDS.128 R20, [R0.X4+UR5+0x1f0] ;  /* 0x0001f00500147984 */ /* 0x000ea20008004c00 */
[----:B------:R-:W-:Y:S01]  /*107a0*/  FFMA R85, R85, R9, R36 ;  /* 0x0000000955557223 */ /* 0x000fe20000000024 */
[----:B------:R-:W-:Y:S01]  /*107b0*/  FFMA R84, R86, R6, R37 ;  /* 0x0000000656547223 */ /* 0x000fe20000000025 */
[----:B------:R-:W-:Y:S01]  /*107c0*/  IADD3 R232, R232, 0x20, RZ ;  /* 0x00000020e8e87810 */ /* 0x000fe20007ffe0ff */
[----:B------:R-:W3:Y:S01]  /*107d0*/  LDS.128 R88, [R0.X4+UR5+0x970] ;  /* 0x0009700500587984 */ /* 0x000ee20008004c00 */
        /* <DEDUP_REMOVED lines=16> */
[C---:B-1----:R-:W-:Y:S01]  /*108e0*/  FFMA R42, R80.reuse, R24, R42 ;  /* 0x00000018502a7223 */ /* 0x042fe2000000002a */
        /* <DEDUP_REMOVED lines=16> */
[----:B------:R-:W-:Y:S01]  /*109f0*/  FFMA R80, R82, R10, R13 ;  /* 0x0000000a52507223 */ /* 0x000fe2000000000d */
[----:B------:R-:W5:Y:S01]  /*10a00*/  LDS.128 R120, [R0.X4+UR5+0x9f0] ;  /* 0x0009f00500787984 */ /* 0x000f620008004c00 */
        /* <DEDUP_REMOVED lines=21> */
[C---:B---3--:R-:W-:Y:S01]  /*10b60*/  FFMA R64, R88.reuse, R68, R64 ;  /* 0x0000004458407223 */ /* 0x048fe20000000040 */
[----:B------:R-:W-:Y:S01]  /*10b70*/  FFMA R62, R88, R8, R62 ;  /* 0x00000008583e7223 */ /* 0x000fe2000000003e */
[----:B------:R-:W-:Y:S01]  /*10b80*/  ISETP.GE.AND P1, PT, R2, 0x2, PT ;  /* 0x000000020200780c */ /* 0x000fe20003f26270 */
[C---:B-1----:R-:W-:Y:S01]  /*10b90*/  FFMA R20, R36.reuse, R68, R49 ;  /* 0x0000004424147223 */ /* 0x042fe20000000031 */
[C---:B------:R-:W-:Y:S01]  /*10ba0*/  FFMA R52, R36.reuse, R8, R52 ;  /* 0x0000000824347223 */ /* 0x040fe20000000034 */
[C---:B------:R-:W-:Y:S01]  /*10bb0*/  FFMA R50, R36.reuse, R24, R50 ;  /* 0x0000001824327223 */ /* 0x040fe20000000032 */
[----:B------:R-:W-:Y:S01]  /*10bc0*/  FFMA R36, R36, R4, R53 ;  /* 0x0000000424247223 */ /* 0x000fe20000000035 */
[C---:B------:R-:W-:Y:S01]  /*10bd0*/  FFMA R49, R37.reuse, R69, R20 ;  /* 0x0000004525317223 */ /* 0x040fe20000000014 */
[C---:B------:R-:W-:Y:S01]  /*10be0*/  FFMA R21, R37.reuse, R9, R52 ;  /* 0x0000000925157223 */ /* 0x040fe20000000034 */
[C---:B------:R-:W-:Y:S01]  /*10bf0*/  FFMA R23, R37.reuse, R25, R50 ;  /* 0x0000001925177223 */ /* 0x040fe20000000032 */
[----:B----4-:R-:W-:Y:S01]  /*10c00*/  FFMA R54, R40, R68, R54 ;  /* 0x0000004428367223 */ /* 0x010fe20000000036 */
[----:B------:R-:W-:Y:S01]  /*10c10*/  FFMA R37, R37, R5, R36 ;  /* 0x0000000525257223 */ /* 0x000fe20000000024 */
        /* <DEDUP_REMOVED lines=22> */
[----:B------:R-:W-:Y:S01]  /*10d80*/  FFMA R41, R89, R9, R62 ;  /* 0x0000000959297223 */ /* 0x000fe2000000003e */
[----:B------:R-:W-:Y:S01]  /*10d90*/  FFMA R48, R90, R70, R49 ;  /* 0x000000465a307223 */ /* 0x000fe20000000031 */
[----:B------:R-:W2:Y:S01]  /*10da0*/  LDS.128 R56, [R0.X4+UR5+0x10f0] ;  /* 0x0010f00500387984 */ /* 0x000ea20008004c00 */
[----:B-----5:R-:W-:Y:S01]  /*10db0*/  FFMA R72, R120, R24, R72 ;  /* 0x0000001878487223 */ /* 0x020fe20000000048 */
[----:B------:R-:W-:Y:S01]  /*10dc0*/  FFMA R50, R90, R10, R41 ;  /* 0x0000000a5a327223 */ /* 0x000fe20000000029 */
[-C--:B------:R-:W-:Y:S01]  /*10dd0*/  FFMA R41, R91, R71.reuse, R48 ;  /* 0x000000475b297223 */ /* 0x080fe20000000030 */
        /* <DEDUP_REMOVED lines=12> */
[----:B------:R-:W-:Y:S01]  /*10ea0*/  FFMA R36, R43, R7, R36 ;  /* 0x000000072b247223 */ /* 0x000fe20000000024 */
[C---:B------:R-:W-:Y:S01]  /*10eb0*/  FFMA R43, R89.reuse, R25, R40 ;  /* 0x00000019592b7223 */ /* 0x040fe20000000028 */
[----:B------:R-:W-:Y:S01]  /*10ec0*/  FFMA R48, R122, R70, R63 ;  /* 0x000000467a307223 */ /* 0x000fe2000000003f */
[----:B------:R-:W-:Y:S01]  /*10ed0*/  FFMA R89, R89, R5, R88 ;  /* 0x0000000559597223 */ /* 0x000fe20000000058 */
[C---:B-1----:R-:W-:Y:S01]  /*10ee0*/  FFMA R94, R52.reuse, R8, R94 ;  /* 0x00000008345e7223 */ /* 0x042fe2000000005e */
[----:B------:R-:W-:Y:S01]  /*10ef0*/  FFMA R92, R52, R68, R92 ;  /* 0x00000044345c7223 */ /* 0x000fe2000000005c */
[-C--:B------:R-:W-:Y:S01]  /*10f00*/  FFMA R42, R90, R26.reuse, R43 ;  /* 0x0000001a5a2a7223 */ /* 0x080fe2000000002b */
        /* <DEDUP_REMOVED lines=60> */
[----:B------:R-:W-:Y:S01]  /*112d0*/  FFMA R60, R122, R6, R121 ;  /* 0x000000067a3c7223 */ /* 0x000fe20000000079 */
[----:B------:R-:W1:Y:S01]  /*112e0*/  LDS.128 R104, [R0.X4+UR5+0x1970] ;  /* 0x0019700500687984 */ /* 0x000e620008004c00 */
[----:B------:R-:W-:Y:S01]  /*112f0*/  FFMA R65, R93, R25, R48 ;  /* 0x000000195d417223 */ /* 0x000fe20000000030 */
[C---:B------:R-:W-:Y:S01]  /*11300*/  FFMA R62, R123.reuse, R27, R62 ;  /* 0x0000001b7b3e7223 */ /* 0x040fe2000000003e */
[----:B------:R-:W-:Y:S01]  /*11310*/  FFMA R60, R123, R7, R60 ;  /* 0x000000077b3c7223 */ /* 0x000fe2000000003c */
[C---:B------:R-:W-:Y:S01]  /*11320*/  FFMA R48, R94.reuse, R70, R73 ;  /* 0x000000465e307223 */ /* 0x040fe20000000049 */
[----:B------:R-:W-:Y:S01]  /*11330*/  FFMA R93, R93, R5, R92 ;  /* 0x000000055d5d7223 */ /* 0x000fe2000000005c */
[----:B------:R-:W4:Y:S01]  /*11340*/  LDS.128 R120, [R0.X4+UR5+0x19f0] ;  /* 0x0019f00500787984 */ /* 0x000f220008004c00 */
[----:B------:R-:W-:Y:S01]  /*11350*/  FFMA R59, R75, R11, R50 ;  /* 0x0000000b4b3b7223 */ /* 0x000fe20000000032 */
[----:B------:R-:W-:Y:S01]  /*11360*/  FFMA R73, R95, R71, R48 ;  /* 0x000000475f497223 */ /* 0x000fe20000000030 */
[----:B------:R-:W-:Y:S01]  /*11370*/  FFMA R50, R94, R10, R49 ;  /* 0x0000000a5e327223 */ /* 0x000fe20000000031 */
[C---:B--2---:R-:W-:Y:S01]  /*11380*/  FFMA R144, R96.reuse, R8, R144 ;  /* 0x0000000860907223 */ /* 0x044fe20000000090 */
[----:B------:R-:W-:Y:S01]  /*11390*/  FFMA R142, R96, R68, R142 ;  /* 0x00000044608e7223 */ /* 0x000fe2000000008e */
[----:B------:R-:W-:Y:S01]  /*113a0*/  FFMA R72, R94, R6, R93 ;  /* 0x000000065e487223 */ /* 0x000fe2000000005d */
[----:B------:R-:W-:Y:S01]  /*113b0*/  FFMA R48, R96, R24, R143 ;  /* 0x0000001860307223 */ /* 0x000fe2000000008f */
[C---:B------:R-:W-:Y:S01]  /*113c0*/  FFMA R49, R97.reuse, R9, R144 ;  /* 0x0000000961317223 */ /* 0x040fe20000000090 */
        /* <DEDUP_REMOVED lines=11> */
[----:B---3--:R-:W-:Y:S01]  /*11480*/  FFMA R146, R100, R24, R146 ;  /* 0x0000001864927223 */ /* 0x008fe20000000092 */
[C---:B------:R-:W-:Y:S01]  /*11490*/  FFMA R95, R99.reuse, R11, R50 ;  /* 0x0000000b635f7223 */ /* 0x040fe20000000032 */
[----:B------:R-:W-:Y:S01]  /*114a0*/  FFMA R93, R99, R71, R48 ;  /* 0x00000047635d7223 */ /* 0x000fe20000000030 */
[----:B------:R-:W-:Y:S01]  /*114b0*/  FFMA R108, R96, R4, R108 ;  /* 0x00000004606c7223 */ /* 0x000fe2000000006c */
[C---:B------:R-:W-:Y:S01]  /*114c0*/  FFMA R50, R100.reuse, R8, R147 ;  /* 0x0000000864327223 */ /* 0x040fe20000000093 */
[C---:B------:R-:W-:Y:S01]  /*114d0*/  FFMA R48, R100.reuse, R68, R145 ;  /* 0x0000004464307223 */ /* 0x040fe20000000091 */
[----:B------:R-:W-:Y:S01]  /*114e0*/  FFMA R65, R101, R25, R146 ;  /* 0x0000001965417223 */ /* 0x000fe20000000092 */
[----:B------:R-:W-:Y:S01]  /*114f0*/  FFMA R97, R97, R5, R108 ;  /* 0x0000000561617223 */ /* 0x000fe2000000006c */
[----:B------:R-:W2:Y:S01]  /*11500*/  LDS.128 R144, [R0.X4+UR5+0x2070] ;  /* 0x0020700500907984 */ /* 0x000ea20008004c00 */
[----:B------:R-:W-:Y:S01]  /*11510*/  FFMA R100, R100, R4, R109 ;  /* 0x0000000464647223 */ /* 0x000fe2000000006d */
[C---:B------:R-:W-:Y:S01]  /*11520*/  FFMA R49, R101.reuse, R9, R50 ;  /* 0x0000000965317223 */ /* 0x040fe20000000032 */
[----:B------:R-:W-:Y:S01]  /*11530*/  FFMA R92, R98, R6, R97 ;  /* 0x00000006625c7223 */ /* 0x000fe20000000061 */
[C---:B------:R-:W-:Y:S01]  /*11540*/  FFMA R97, R101.reuse, R69, R48 ;  /* 0x0000004565617223 */ /* 0x040fe20000000030 */
[----:B------:R-:W-:Y:S01]  /*11550*/  FFMA R101, R101, R5, R100 ;  /* 0x0000000565657223 */ /* 0x000fe20000000064 */
[----:B------:R-:W-:Y:S01]  /*11560*/  FFMA R50, R102, R10, R49 ;  /* 0x0000000a66327223 */ /* 0x000fe20000000031 */
[----:B-1----:R-:W-:Y:S01]  /*11570*/  FFMA R148, R104, R68, R148 ;  /* 0x0000004468947223 */ /* 0x002fe20000000094 */
[C---:B------:R-:W-:Y:S01]  /*11580*/  FFMA R48, R102.reuse, R70, R97 ;  /* 0x0000004666307223 */ /* 0x040fe20000000061 */
[C---:B------:R-:W-:Y:S01]  /*11590*/  FFMA R94, R99.reuse, R27, R94 ;  /* 0x0000001b635e7223 */ /* 0x040fe2000000005e */
[----:B------:R-:W-:Y:S01]  /*115a0*/  FFMA R92, R99, R7, R92 ;  /* 0x00000007635c7223 */ /* 0x000fe2000000005c */
[----:B------:R-:W-:Y:S01]  /*115b0*/  FFMA R96, R102, R6, R101 ;  /* 0x0000000666607223 */ /* 0x000fe20000000065 */
[C---:B------:R-:W-:Y:S01]  /*115c0*/  FFMA R99, R103.reuse, R11, R50 ;  /* 0x0000000b67637223 */ /* 0x040fe20000000032 */
[----:B------:R-:W-:Y:S01]  /*115d0*/  FFMA R97, R103, R71, R48 ;  /* 0x0000004767617223 */ /* 0x000fe20000000030 */
[C---:B------:R-:W-:Y:S01]  /*115e0*/  FFMA R50, R104.reuse, R8, R159 ;  /* 0x0000000868327223 */ /* 0x040fe2000000009f */
[----:B------:R-:W-:Y:S01]  /*115f0*/  FFMA R48, R104, R24, R149 ;  /* 0x0000001868307223 */ /* 0x000fe20000000095 */
[C---:B------:R-:W-:Y:S01]  /*11600*/  FFMA R101, R105.reuse, R69, R148 ;  /* 0x0000004569657223 */ /* 0x040fe20000000094 */
[----:B------:R-:W-:Y:S01]  /*11610*/  FFMA R98, R102, R26, R65 ;  /* 0x0000001a66627223 */ /* 0x000fe20000000041 */
[----:B------:R-:W1:Y:S01]  /*11620*/  LDS.128 R148, [R0.X4+UR5+0x20f0] ;  /* 0x0020f00500947984 */ /* 0x000e620008004c00 */
[C---:B------:R-:W-:Y:S01]  /*11630*/  FFMA R49, R105.reuse, R9, R50 ;  /* 0x0000000969317223 */ /* 0x040fe20000000032 */
[----:B------:R-:W-:Y:S01]  /*11640*/  FFMA R65, R105, R25, R48 ;  /* 0x0000001969417223 */ /* 0x000fe20000000030 */
[----:B------:R-:W-:Y:S01]  /*11650*/  FFMA R48, R106, R70, R101 ;  /* 0x000000466a307223 */ /* 0x000fe20000000065 */
[----:B----4-:R-:W-:Y:S01]  /*11660*/  FFMA R154, R120, R24, R154 ;  /* 0x00000018789a7223 */ /* 0x010fe2000000009a */
        /* <DEDUP_REMOVED lines=41> */
[----:B------:R-:W-:Y:S01]  /*11900*/  FFMA R121, R121, R5, R120 ;  /* 0x0000000579797223 */ /* 0x000fe20000000078 */
[----:B------:R-:W1:Y:S01]  /*11910*/  LDS.128 R160, [R0.X4+UR5+0x2870] ;  /* 0x0028700500a07984 */ /* 0x000e620008004c00 */
        /* <DEDUP_REMOVED lines=73> */
[----:B------:R-:W3:Y:S01]  /*11db0*/  LDS.128 R160, [R0.X4+UR5+0x3070] ;  /* 0x0030700500a07984 */ /* 0x000ee20008004c00 */
[C---:B------:R-:W-:Y:S01]  /*11dc0*/  FFMA R65, R165.reuse, R69, R48 ;  /* 0x00000045a5417223 */ /* 0x040fe20000000030 */
[C---:B------:R-:W-:Y:S01]  /*11dd0*/  FFMA R3, R165.reuse, R9, R50 ;  /* 0x00000009a5037223 */ /* 0x040fe20000000032 */
[C---:B------:R-:W-:Y:S01]  /*11de0*/  FFMA R49, R165.reuse, R25, R170 ;  /* 0x00000019a5317223 */ /* 0x040fe200000000aa */
[----:B------:R-:W-:Y:S01]  /*11df0*/  FFMA R165, R165, R5, R164 ;  /* 0x00000005a5a57223 */ /* 0x000fe200000000a4 */
[----:B------:R-:W-:Y:S01]  /*11e00*/  FFMA R48, R166, R70, R65 ;  /* 0x00000046a6307223 */ /* 0x000fe20000000041 */
[----:B--2---:R-:W-:Y:S01]  /*11e10*/  FFMA R116, R152, R68, R116 ;  /* 0x0000004498747223 */ /* 0x004fe20000000074 */
        /* <DEDUP_REMOVED lines=76> */
[----:B------:R-:W1:Y:S01]  /*122e0*/  LDS.128 R164, [R0.X4+UR5+0x38e0] ;  /* 0x0038e00500a47984 */ /* 0x000e620008004c00 */
[C---:B------:R-:W-:Y:S01]  /*122f0*/  FFMA R132, R152.reuse, R24, R135 ;  /* 0x0000001898847223 */ /* 0x040fe20000000087 */
[C---:B------:R-:W-:Y:S01]  /*12300*/  FFMA R135, R153.reuse, R69, R136 ;  /* 0x0000004599877223 */ /* 0x040fe20000000088 */
[C---:B------:R-:W-:Y:S01]  /*12310*/  FFMA R3, R153.reuse, R9, R134 ;  /* 0x0000000999037223 */ /* 0x040fe20000000086 */
[----:B------:R-:W-:Y:S01]  /*12320*/  FFMA R152, R152, R4, R137 ;  /* 0x0000000498987223 */ /* 0x000fe20000000089 */
        /* <DEDUP_REMOVED lines=8> */
[----:B------:R-:W-:Y:S01]  /*123b0*/  FFMA R135, R155, R11, R142 ;  /* 0x0000000b9b877223 */ /* 0x000fe2000000008e */
[----:B------:R-:W-:Y:S01]  /*123c0*/  FFMA R156, R156, R4, R141 ;  /* 0x000000049c9c7223 */ /* 0x000fe2000000008d */
[----:B------:R-:W-:Y:S01]  /*123d0*/  FFMA R139, R157, R69, R140 ;  /* 0x000000459d8b7223 */ /* 0x000fe2000000008c */
[----:B------:R-:W-:Y:S01]  /*123e0*/  FFMA R153, R153, R5, R152 ;  /* 0x0000000599997223 */ /* 0x000fe20000000098 */
[----:B------:R-:W3:Y:S01]  /*123f0*/  LDS.128 R140, [R0.X4+UR5+0x3960] ;  /* 0x00396005008c7984 */ /* 0x000ee20008004c00 */
        /* <DEDUP_REMOVED lines=27> */
[----:B------:R-:W2:Y:S01]  /*125b0*/  LDS.128 R152, [R0.X4+UR5+0x39e0] ;  /* 0x0039e00500987984 */ /* 0x000ea20008004c00 */
[C---:B-1----:R-:W-:Y:S01]  /*125c0*/  FFMA R206, R164.reuse, R16, R206 ;  /* 0x00000010a4ce7223 */ /* 0x042fe200000000ce */
        /* <DEDUP_REMOVED lines=34> */
[----:B------:R-:W-:Y:S01]  /*127f0*/  ISETP.GE.U32.AND P0, PT, R232, R229, PT ;  /* 0x000000e5e800720c */ /* 0x000fe20003f06070 */
[C---:B------:R-:W-:Y:S01]  /*12800*/  FFMA R187, R143.reuse, R19, R164 ;  /* 0x000000138fbb7223 */ /* 0x040fe200000000a4 */
[----:B------:R-:W-:Y:S01]  /*12810*/  SEL R2, R2, RZ, !P1 ;  /* 0x000000ff02027207 */ /* 0x000fe20004800000 */
        /* <DEDUP_REMOVED lines=15> */
[C---:B-1----:R-:W-:Y:S01]  /*12910*/  FFMA R16, R156.reuse, R68, R171 ;  /* 0x000000449c107223 */ /* 0x042fe200000000ab */
[C---:B------:R-:W-:Y:S01]  /*12920*/  FFMA R28, R156.reuse, R8, R175 ;  /* 0x000000089c1c7223 */ /* 0x040fe200000000af */
        /* <DEDUP_REMOVED lines=10> */
[C---:B---3--:R-:W-:Y:S01]  /*129d0*/  FFMA R28, R160.reuse, R8, R179 ;  /* 0x00000008a01c7223 */ /* 0x048fe200000000b3 */
        /* <DEDUP_REMOVED lines=11> */
[C---:B------:R-:W-:Y:S01]  /*12a90*/  FFMA R46, R162.reuse, R26, R19 ;  /* 0x0000001aa22e7223 */ /* 0x040fe20000000013 */
[----:B------:R-:W-:Y:S01]  /*12aa0*/  FFMA R47, R163, R11, R16 ;  /* 0x0000000ba32f7223 */ /* 0x000fe20000000010 */
[-C--:B------:R-:W-:Y:S01]  /*12ab0*/  FFMA R44, R162, R6.reuse, R29 ;  /* 0x00000006a22c7223 */ /* 0x080fe2000000001d */
[----:B------:R1:W3:Y:S01]  /*12ac0*/  LDS.128 R16, [R0.X4+UR5+0x39f0] ;  /* 0x0039f00500107984 */ /* 0x0002e20008004c00 */
        /* <DEDUP_REMOVED lines=8> */
[----:B------:R-:W-:Y:S01]  /*12b50*/  ULDC.64 UR10, c[0x0][0x118] ;  /* 0x00004600000a7ab9 */ /* 0x000fe20000000a00 */
[C---:B--2---:R-:W-:Y:S01]  /*12b60*/  FFMA R164, R140.reuse, R4, R191 ;  /* 0x000000048ca47223 */ /* 0x044fe200000000bf */
[C---:B------:R-:W-:Y:S01]  /*12b70*/  FFMA R166, R140.reuse, R68, R185 ;  /* 0x000000448ca67223 */ /* 0x040fe200000000b9 */
[C---:B------:R-:W-:Y:S01]  /*12b80*/  FFMA R168, R140.reuse, R24, R187 ;  /* 0x000000188ca87223 */ /* 0x040fe200000000bb */
[----:B------:R-:W-:-:S01]  /*12b90*/  FFMA R140, R140, R8, R189 ;  /* 0x000000088c8c7223 */ /* 0x000fc200000000bd */
[----:B-1----:R-:W2:Y:S04]  /*12ba0*/  LDL R158, [R1+0x4] ;  /* 0x00000400019e7983 */ /* 0x002ea80000100800 */
[----:B------:R-:W4:Y:S04]  /*12bb0*/  LDL R160, [R1+0xc] ;  /* 0x00000c0001a07983 */ /* 0x000f280000100800 */
[----:B------:R-:W5:Y:S04]  /*12bc0*/  LDL R183, [R1] ;  /* 0x0000000001b77983 */ /* 0x000f680000100800 */
[----:B---3--:R-:W3:Y:S04]  /*12bd0*/  LDL R194, [R1+0x14] ;  /* 0x0000140001c27983 */ /* 0x008ee80000100800 */
[----:B------:R-:W3:Y:S04]  /*12be0*/  LDL R193, [R1+0x8] ;  /* 0x0000080001c17983 */ /* 0x000ee80000100800 */
        /* <DEDUP_REMOVED lines=14> */
[----:B------:R-:W3:Y:S01]  /*12cd0*/  LDL R170, [R1+0x48] ;  /* 0x0000480001aa7983 */ /* 0x000ee20000100800 */
[----:B------:R-:W-:Y:S01]  /*12ce0*/  IADD3 R152, P1, R242, UR6, RZ ;  /* 0x00000006f2987c10 */ /* 0x000fe2000ff3e0ff */
[----:B------:R-:W-:Y:S01]  /*12cf0*/  UIADD3 UR4, UR4, 0x1, URZ ;  /* 0x0000000104047890 */ /* 0x000fe2000fffe03f */
[----:B------:R-:W-:Y:S01]  /*12d00*/  IADD3 R154, P2, R244, UR6, RZ ;  /* 0x00000006f49a7c10 */ /* 0x000fe2000ff5e0ff */
[----:B------:R-:W-:Y:S01]  /*12d10*/  FFMA R4, R16, R4, R169 ;  /* 0x0000000410047223 */ /* 0x000fe200000000a9 */
[----:B------:R-:W-:Y:S01]  /*12d20*/  IADD3.X R153, R241, UR7, RZ, P1, !PT ;  /* 0x00000007f1997c10 */ /* 0x000fe20008ffe4ff */
[----:B------:R-:W-:Y:S01]  /*12d30*/  UISETP.GE.AND UP0, UPT, UR4, 0x2, UPT ;  /* 0x000000020400788c */ /* 0x000fe2000bf06270 */
[----:B------:R-:W-:Y:S01]  /*12d40*/  IADD3 R28, P1, R246, UR6, RZ ;  /* 0x00000006f61c7c10 */ /* 0x000fe2000ff3e0ff */
[C---:B------:R-:W-:Y:S01]  /*12d50*/  FFMA R8, R16.reuse, R8, R3 ;  /* 0x0000000810087223 */ /* 0x040fe20000000003 */
[----:B------:R-:W-:Y:S01]  /*12d60*/  IADD3.X R155, R243, UR7, RZ, P2, !PT ;  /* 0x00000007f39b7c10 */ /* 0x000fe200097fe4ff */
[C---:B------:R-:W-:Y:S01]  /*12d70*/  FFMA R68, R16.reuse, R68, R165 ;  /* 0x0000004410447223 */ /* 0x040fe200000000a5 */
[----:B------:R-:W-:Y:S01]  /*12d80*/  IADD3.X R29, R245, UR7, RZ, P1, !PT ;  /* 0x00000007f51d7c10 */ /* 0x000fe20008ffe4ff */
[----:B------:R-:W-:Y:S01]  /*12d90*/  FFMA R16, R16, R24, R167 ;  /* 0x0000001810107223 */ /* 0x000fe200000000a7 */
[----:B------:R-:W-:Y:S01]  /*12da0*/  IADD3 R30, P1, R248, UR6, RZ ;  /* 0x00000006f81e7c10 */ /* 0x000fe2000ff3e0ff */
[----:B------:R-:W-:Y:S01]  /*12db0*/  USEL UR4, UR4, URZ, !UP0 ;  /* 0x0000003f04047287 */ /* 0x000fe2000c000000 */
[----:B------:R-:W-:-:S02]  /*12dc0*/  IADD3 R162, P2, R250, UR6, RZ ;  /* 0x00000006faa27c10 */ /* 0x000fc4000ff5e0ff */
[----:B------:R-:W-:Y:S01]  /*12dd0*/  IADD3.X R31, R247, UR7, RZ, P1, !PT ;  /* 0x00000007f71f7c10 */ /* 0x000fe20008ffe4ff */
[----:B------:R-:W-:Y:S01]  /*12de0*/  USHF.L.U32 UR5, UR4, 0xe, URZ ;  /* 0x0000000e04057899 */ /* 0x000fe2000800063f */
[----:B------:R-:W-:Y:S02]  /*12df0*/  IADD3 R156, P1, R252, UR6, RZ ;  /* 0x00000006fc9c7c10 */ /* 0x000fe4000ff3e0ff */
[C---:B------:R-:W-:Y:S01]  /*12e00*/  LEA R171, R2.reuse, R240, 0xe ;  /* 0x000000f002ab7211 */ /* 0x040fe200078e70ff */
[----:B------:R-:W-:Y:S06]  /*12e10*/  BAR.SYNC 0x0 ;  /* 0x0000000000007b1d */ /* 0x000fec0000000000 */
[----:B------:R-:W-:Y:S01]  /*12e20*/  IADD3.X R157, R251, UR7, RZ, P1, !PT ;  /* 0x00000007fb9d7c10 */ /* 0x000fe20008ffe4ff */
[----:B------:R-:W-:Y:S01]  /*12e30*/  @!PT LDS RZ, [RZ] ;  /* 0x00000000fffff984 */ /* 0x000fe20000000800 */
[----:B------:R-:W-:Y:S01]  /*12e40*/  @!PT LDS RZ, [RZ] ;  /* 0x00000000fffff984 */ /* 0x000fe20000000800 */
[----:B------:R-:W-:Y:S01]  /*12e50*/  @!PT LDS RZ, [RZ] ;  /* 0x00000000fffff984 */ /* 0x000fe20000000800 */
[----:B------:R3:W-:Y:S01]  /*12e60*/  LDGSTS.E.BYPASS.128 [R171], [R152.64], !P0 ;  /* 0x0000000098ab7fae */ /* 0x0007e2000c101c4a */
[C---:B------:R-:W-:Y:S01]  /*12e70*/  LEA R173, R2.reuse, R239, 0xe ;  /* 0x000000ef02ad7211 */ /* 0x040fe200078e70ff */
[----:B------:R-:W-:Y:S01]  /*12e80*/  UIADD3 UR8, UR5, 0x8000, URZ ;  /* 0x0000800005087890 */ /* 0x000fe2000fffe03f */
[----:B------:R-:W-:-:S02]  /*12e90*/  LEA R175, R2, R238, 0xe ;  /* 0x000000ee02af7211 */ /* 0x000fc400078e70ff */
[C---:B------:R-:W-:Y:S01]  /*12ea0*/  LEA R177, R2.reuse, R237, 0xe ;  /* 0x000000ed02b17211 */ /* 0x040fe200078e70ff */
[----:B------:R1:W-:Y:S01]  /*12eb0*/  LDGSTS.E.BYPASS.128 [R173], [R154.64], !P0 ;  /* 0x000000009aad7fae */ /* 0x0003e2000c101c4a */
[----:B------:R-:W-:Y:S02]  /*12ec0*/  IADD3.X R163, R249, UR7, RZ, P2, !PT ;  /* 0x00000007f9a37c10 */ /* 0x000fe400097fe4ff */
[C---:B------:R-:W-:Y:S01]  /*12ed0*/  LEA R179, R2.reuse, R236, 0xe ;  /* 0x000000ec02b37211 */ /* 0x040fe200078e70ff */
[----:B------:R1:W-:Y:S01]  /*12ee0*/  LDGSTS.E.BYPASS.128 [R175], [R28.64], !P0 ;  /* 0x000000001caf7fae */ /* 0x0003e2000c101c4a */
[C---:B------:R-:W-:Y:S02]  /*12ef0*/  LEA R181, R2.reuse, R235, 0xe ;  /* 0x000000eb02b57211 */ /* 0x040fe400078e70ff */
[----:B------:R-:W-:Y:S01]  /*12f00*/  LEA R185, R2, R233, 0xe ;  /* 0x000000e902b97211 */ /* 0x000fe200078e70ff */
[----:B------:R1:W-:Y:S04]  /*12f10*/  LDGSTS.E.BYPASS.128 [R177], [R30.64], !P0 ;  /* 0x000000001eb17fae */ /* 0x0003e8000c101c4a */
[----:B------:R1:W-:Y:S04]  /*12f20*/  LDGSTS.E.BYPASS.128 [R179], [R162.64], !P0 ;  /* 0x00000000a2b37fae */ /* 0x0003e8000c101c4a */
[----:B------:R1:W-:Y:S01]  /*12f30*/  LDGSTS.E.BYPASS.128 [R181], [R156.64], !P0 ;  /* 0x000000009cb57fae */ /* 0x0003e2000c101c4a */
[----:B--2---:R-:W-:-:S02]  /*12f40*/  IADD3 R158, P1, R158, UR6, RZ ;  /* 0x000000069e9e7c10 */ /* 0x004fc4000ff3e0ff */
[----:B----4-:R-:W-:Y:S02]  /*12f50*/  IADD3 R160, P2, R160, UR6, RZ ;  /* 0x00000006a0a07c10 */ /* 0x010fe4000ff5e0ff */
[----:B-----5:R-:W-:Y:S02]  /*12f60*/  IADD3.X R159, R183, UR7, RZ, P1, !PT ;  /* 0x00000007b79f7c10 */ /* 0x020fe40008ffe4ff */
[----:B------:R-:W-:Y:S02]  /*12f70*/  LEA R183, R2, R234, 0xe ;  /* 0x000000ea02b77211 */ /* 0x000fe400078e70ff */
[----:B---3--:R-:W-:-:S03]  /*12f80*/  IADD3 R152, P1, R194, UR6, RZ ;  /* 0x00000006c2987c10 */ /* 0x008fc6000ff3e0ff */
[----:B------:R2:W-:Y:S01]  /*12f90*/  LDGSTS.E.BYPASS.128 [R183], [R158.64], !P0 ;  /* 0x000000009eb77fae */ /* 0x0005e2000c101c4a */
[----:B------:R-:W-:Y:S02]  /*12fa0*/  IADD3.X R161, R193, UR7, RZ, P2, !PT ;  /* 0x00000007c1a17c10 */ /* 0x000fe400097fe4ff */
[----:B-1----:R-:W-:-:S03]  /*12fb0*/  IADD3 R154, P2, R192, UR6, RZ ;  /* 0x00000006c09a7c10 */ /* 0x002fc6000ff5e0ff */
[----:B------:R1:W-:Y:S01]  /*12fc0*/  LDGSTS.E.BYPASS.128 [R185], [R160.64], !P0 ;  /* 0x00000000a0b97fae */ /* 0x0003e2000c101c4a */
[----:B------:R-:W-:-:S03]  /*12fd0*/  IADD3.X R153, R191, UR7, RZ, P1, !PT ;  /* 0x00000007bf997c10 */ /* 0x000fc60008ffe4ff */
[----:B------:R-:W0:Y:S01]  /*12fe0*/  LDGDEPBAR ;  /* 0x00000000000079af */ /* 0x000e220000000000 */
[----:B------:R-:W-:-:S03]  /*12ff0*/  IADD3 R156, P1, R190, UR6, RZ ;  /* 0x00000006be9c7c10 */ /* 0x000fc6000ff3e0ff */
[----:B------:R3:W-:Y:S01]  /*13000*/  LDGSTS.E.BYPASS.128 [R171+0x8000], [R152.64], !P0 ;  /* 0x0800000098ab7fae */ /* 0x0007e2000c101c4a */
[----:B------:R-:W-:Y:S02]  /*13010*/  IADD3.X R155, R189, UR7, RZ, P2, !PT ;  /* 0x00000007bd9b7c10 */ /* 0x000fe400097fe4ff */
[----:B------:R-:W-:-:S03]  /*13020*/  IADD3 R28, P2, R188, UR6, RZ ;  /* 0x00000006bc1c7c10 */ /* 0x000fc6000ff5e0ff */
[----:B------:R4:W-:Y:S01]  /*13030*/  LDGSTS.E.BYPASS.128 [R173+0x8000], [R154.64], !P0 ;  /* 0x080000009aad7fae */ /* 0x0009e2000c101c4a */
[----:B------:R-:W-:Y:S02]  /*13040*/  IADD3.X R157, R187, UR7, RZ, P1, !PT ;  /* 0x00000007bb9d7c10 */ /* 0x000fe40008ffe4ff */
[----:B------:R-:W-:-:S03]  /*13050*/  IADD3 R30, P1, R186, UR6, RZ ;  /* 0x00000006ba1e7c10 */ /* 0x000fc6000ff3e0ff */
[----:B------:R5:W-:Y:S01]  /*13060*/  LDGSTS.E.BYPASS.128 [R175+0x8000], [R156.64], !P0 ;  /* 0x080000009caf7fae */ /* 0x000be2000c101c4a */
[----:B------:R-:W-:Y:S01]  /*13070*/  IADD3.X R29, R184, UR7, RZ, P2, !PT ;  /* 0x00000007b81d7c10 */ /* 0x000fe200097fe4ff */
[-C--:B----4-:R-:W-:Y:S01]  /*13080*/  FFMA R155, R141, R9.reuse, R140 ;  /* 0x000000098d9b7223 */ /* 0x090fe2000000008c */
[----:B------:R-:W-:Y:S01]  /*13090*/  FFMA R9, R17, R9, R8 ;  /* 0x0000000911097223 */ /* 0x000fe20000000008 */
[----:B--2---:R-:W-:Y:S02]  /*130a0*/  IADD3 R158, P2, R182, UR6, RZ ;  /* 0x00000006b69e7c10 */ /* 0x004fe4000ff5e0ff */
[----:B------:R2:W-:Y:S01]  /*130b0*/  LDGSTS.E.BYPASS.128 [R177+0x8000], [R28.64], !P0 ;  /* 0x080000001cb17fae */ /* 0x0005e2000c101c4a */
[-C--:B------:R-:W-:Y:S01]  /*130c0*/  FFMA R140, R142, R10.reuse, R155 ;  /* 0x0000000a8e8c7223 */ /* 0x080fe2000000009b */
[----:B------:R-:W-:Y:S01]  /*130d0*/  FFMA R10, R18, R10, R9 ;  /* 0x0000000a120a7223 */ /* 0x000fe20000000009 */
[----:B-1----:R-:W-:Y:S01]  /*130e0*/  IADD3 R160, P3, R180, UR6, RZ ;  /* 0x00000006b4a07c10 */ /* 0x002fe2000ff7e0ff */
[-C--:B-----5:R-:W-:Y:S01]  /*130f0*/  FFMA R157, R141, R69.reuse, R166 ;  /* 0x000000458d9d7223 */ /* 0x0a0fe200000000a6 */
[----:B------:R-:W-:Y:S01]  /*13100*/  FFMA R69, R17, R69, R68 ;  /* 0x0000004511457223 */ /* 0x000fe20000000044 */
[----:B------:R-:W-:-:S02]  /*13110*/  IADD3.X R31, R178, UR7, RZ, P1, !PT ;  /* 0x00000007b21f7c10 */ /* 0x000fc40008ffe4ff */
[-C--:B------:R-:W-:Y:S01]  /*13120*/  FFMA R0, R142, R70.reuse, R157 ;  /* 0x000000468e007223 */ /* 0x080fe2000000009d */
[----:B------:R-:W-:Y:S01]  /*13130*/  FFMA R70, R18, R70, R69 ;  /* 0x0000004612467223 */ /* 0x000fe20000000045 */
[----:B---3--:R-:W-:Y:S01]  /*13140*/  IADD3 R152, P1, R176, UR6, RZ ;  /* 0x00000006b0987c10 */ /* 0x008fe2000ff3e0ff */
[----:B------:R1:W-:Y:S01]  /*13150*/  LDGSTS.E.BYPASS.128 [R179+0x8000], [R30.64], !P0 ;  /* 0x080000001eb37fae */ /* 0x0003e2000c101c4a */
[C---:B--2---:R-:W-:Y:S01]  /*13160*/  FFMA R29, R141.reuse, R25, R168 ;  /* 0x000000198d1d7223 */ /* 0x044fe200000000a8 */
[-C--:B------:R-:W-:Y:S01]  /*13170*/  FFMA R141, R141, R5.reuse, R164 ;  /* 0x000000058d8d7223 */ /* 0x080fe200000000a4 */
[----:B------:R-:W-:Y:S01]  /*13180*/  IADD3.X R159, R174, UR7, RZ, P2, !PT ;  /* 0x00000007ae9f7c10 */ /* 0x000fe200097fe4ff */
[C---:B------:R-:W-:Y:S01]  /*13190*/  FFMA R5, R17.reuse, R5, R4 ;  /* 0x0000000511057223 */ /* 0x040fe20000000004 */
[----:B------:R-:W-:Y:S01]  /*131a0*/  FFMA R17, R17, R25, R16 ;  /* 0x0000001911117223 */ /* 0x000fe20000000010 */
[----:B------:R-:W-:Y:S01]  /*131b0*/  UIADD3 UR6, UP0, UR6, 0x80, URZ ;  /* 0x0000008006067890 */ /* 0x000fe2000ff1e03f */
[----:B------:R-:W-:Y:S01]  /*131c0*/  IADD3.X R161, R172, UR7, RZ, P3, !PT ;  /* 0x00000007aca17c10 */ /* 0x000fe20009ffe4ff */
[----:B------:R2:W-:Y:S01]  /*131d0*/  LDGSTS.E.BYPASS.128 [R181+0x8000], [R158.64], !P0 ;  /* 0x080000009eb57fae */ /* 0x0005e2000c101c4a */
[-C--:B------:R-:W-:Y:S01]  /*131e0*/  FFMA R28, R142, R6.reuse, R141 ;  /* 0x000000068e1c7223 */ /* 0x080fe2000000008d */
[----:B------:R-:W-:Y:S01]  /*131f0*/  FFMA R6, R18, R6, R5 ;  /* 0x0000000612067223 */ /* 0x000fe20000000005 */
[----:B------:R-:W-:Y:S01]  /*13200*/  IADD3.X R153, R170, UR7, RZ, P1, !PT ;  /* 0x00000007aa997c10 */ /* 0x000fe20008ffe4ff */
[----:B------:R2:W-:Y:S01]  /*13210*/  LDGSTS.E.BYPASS.128 [R183+0x8000], [R160.64], !P0 ;  /* 0x08000000a0b77fae */ /* 0x0005e2000c101c4a */
[-C--:B-1----:R-:W-:Y:S01]  /*13220*/  FFMA R30, R142, R26.reuse, R29 ;  /* 0x0000001a8e1e7223 */ /* 0x082fe2000000001d */
[----:B------:R-:W-:Y:S01]  /*13230*/  FFMA R26, R18, R26, R17 ;  /* 0x0000001a121a7223 */ /* 0x000fe20000000011 */
[----:B------:R-:W-:Y:S01]  /*13240*/  UIADD3.X UR7, URZ, UR7, URZ, UP0, !UPT ;  /* 0x000000073f077290 */ /* 0x000fe200087fe43f */
[----:B------:R2:W-:Y:S01]  /*13250*/  LDGSTS.E.BYPASS.128 [R185+0x8000], [R152.64], !P0 ;  /* 0x0800000098b97fae */ /* 0x0005e2000c101c4a */
[----:B------:R-:W-:Y:S01]  /*13260*/  ISETP.GE.U32.AND P0, PT, R232, 0x90, PT ;  /* 0x00000090e800780c */ /* 0x000fe20003f06070 */
[C---:B------:R-:W-:Y:S01]  /*13270*/  FFMA R31, R143.reuse, R11, R140 ;  /* 0x0000000b8f1f7223 */ /* 0x040fe2000000008c */
[C---:B------:R-:W-:Y:S01]  /*13280*/  FFMA R30, R143.reuse, R27, R30 ;  /* 0x0000001b8f1e7223 */ /* 0x040fe2000000001e */
[----:B------:R-:W0:Y:S01]  /*13290*/  LDGDEPBAR ;  /* 0x00000000000079af */ /* 0x000e220000000000 */
[C---:B------:R-:W-:Y:S01]  /*132a0*/  FFMA R29, R143.reuse, R71, R0 ;  /* 0x000000478f1d7223 */ /* 0x040fe20000000000 */
[----:B------:R-:W-:Y:S01]  /*132b0*/  FFMA R28, R143, R7, R28 ;  /* 0x000000078f1c7223 */ /* 0x000fe2000000001c */
[C---:B------:R-:W-:Y:S01]  /*132c0*/  FFMA R143, R19.reuse, R11, R10 ;  /* 0x0000000b138f7223 */ /* 0x040fe2000000000a */
[C---:B------:R-:W-:Y:S01]  /*132d0*/  FFMA R142, R19.reuse, R27, R26 ;  /* 0x0000001b138e7223 */ /* 0x040fe2000000001a */
[C---:B------:R-:W-:Y:S01]  /*132e0*/  FFMA R141, R19.reuse, R71, R70 ;  /* 0x00000047138d7223 */ /* 0x040fe20000000046 */
[----:B------:R-:W-:Y:S01]  /*132f0*/  FFMA R140, R19, R7, R6 ;  /* 0x00000007138c7223 */ /* 0x000fe20000000006 */
[----:B------:R-:W-:-:S04]  /*13300*/  DEPBAR.LE SB0, 0x2 ;  /* 0x000080800000791a */ /* 0x000fc80000000000 */
[----:B------:R-:W-:Y:S06]  /*13310*/  BAR.SYNC 0x0 ;  /* 0x0000000000007b1d */ /* 0x000fec0000000000 */
[----:B--2---:R-:W-:Y:S01]  /*13320*/  @P0 CALL.REL.NOINC `(.L_x_0) ;  /* 0x0000001000000944 */ /* 0x004fe20003c00000 */
[----:B------:R-:W-:Y:S05]  /*13330*/  BRA `(.L_x_1) ;  /* 0xfffee74000007947 */ /* 0x000fea000383ffff */
.L_x_0:
[----:B------:R-:W2:Y:S01]  /*13340*/  LDL.LU R154, [R1+0x54] ;  /* 0x00005400019a7983 */ /* 0x000ea20000300800 */
[----:B------:R-:W-:-:S04]  /*13350*/  DEPBAR.LE SB0, 0x0 ;  /* 0x000080000000791a */ /* 0x000fc80000000000 */
[----:B------:R-:W1:Y:S01]  /*13360*/  S2R R0, SR_TID.X ;  /* 0x0000000000007919 */ /* 0x000e620000002100 */
[----:B------:R-:W-:Y:S01]  /*13370*/  ULDC UR4, c[0x0][0x180] ;  /* 0x0000600000047ab9 */ /* 0x000fe20000000800 */
[C---:B------:R-:W-:Y:S01]  /*13380*/  LOP3.LUT R248, R231.reuse, 0x8, RZ, 0xfc, !PT ;  /* 0x00000008e7f87812 */ /* 0x040fe200078efcff */
[----:B------:R-:W-:Y:S01]  /*13390*/  UIMAD UR4, UR4, 0x32, URZ ;  /* 0x00000032040478a4 */ /* 0x000fe2000f8e023f */
[----:B------:R-:W3:Y:S01]  /*133a0*/  S2R R229, SR_TID.X ;  /* 0x0000000000e57919 */ /* 0x000ee20000002100 */
[----:B------:R-:W-:Y:S02]  /*133b0*/  MOV R164, 0x4 ;  /* 0x0000000400a47802 */ /* 0x000fe40000000f00 */
[----:B------:R-:W-:Y:S02]  /*133c0*/  LOP3.LUT R247, R231, 0x4, RZ, 0xfc, !PT ;  /* 0x00000004e7f77812 */ /* 0x000fe400078efcff */
[----:B------:R-:W-:Y:S02]  /*133d0*/  LOP3.LUT R230, R230, 0xfeffffff, RZ, 0xc0, !PT ;  /* 0xfeffffffe6e67812 */ /* 0x000fe400078ec0ff */
[----:B-1----:R-:W-:-:S02]  /*133e0*/  SHF.R.U32.HI R5, RZ, 0x5, R0 ;  /* 0x00000005ff057819 */ /* 0x002fc40000011600 */
[----:B------:R-:W-:Y:S02]  /*133f0*/  SHF.L.U32 R0, R0, 0x2, RZ ;  /* 0x0000000200007819 */ /* 0x000fe400000006ff */
[----:B---3--:R-:W-:Y:S02]  /*13400*/  SHF.L.U32 R229, R229, 0x2, RZ ;  /* 0x00000002e5e57819 */ /* 0x008fe400000006ff */
[----:B------:R-:W-:Y:S02]  /*13410*/  SGXT.U32 R5, R5, 0x2 ;  /* 0x000000020505781a */ /* 0x000fe40000000000 */
[----:B------:R-:W-:-:S05]  /*13420*/  LOP3.LUT R229, R229, 0x7c, RZ, 0xc0, !PT ;  /* 0x0000007ce5e57812 */ /* 0x000fca00078ec0ff */
[----:B------:R-:W-:Y:S01]  /*13430*/  IMAD R3, R5, 0x210, R229 ;  /* 0x0000021005037824 */ /* 0x000fe200078e02e5 */
[----:B------:R-:W-:Y:S06]  /*13440*/  BAR.SYNC 0x0 ;  /* 0x0000000000007b1d */ /* 0x000fec0000000000 */
[----:B------:R-:W-:Y:S01]  /*13450*/  SHF.L.U32 R2, R3, 0x2, RZ ;  /* 0x0000000203027819 */ /* 0x000fe200000006ff */
[----:B------:R-:W-:Y:S04]  /*13460*/  STS.128 [R3.X4], R84 ;  /* 0x0000005403007388 */ /* 0x000fe80000004c00 */
[----:B------:R-:W-:Y:S01]  /*13470*/  IMAD R2, R5, -0x630, R2 ;  /* 0xfffff9d005027824 */ /* 0x000fe200078e0202 */
[----:B------:R-:W-:Y:S04]  /*13480*/  STS.128 [R3.X4+0x210], R32 ;  /* 0x0002102003007388 */ /* 0x000fe80000004c00 */
[----:B------:R-:W-:Y:S04]  /*13490*/  STS.128 [R3.X4+0x420], R12 ;  /* 0x0004200c03007388 */ /* 0x000fe80000004c00 */
[----:B------:R-:W-:Y:S04]  /*134a0*/  STS.128 [R3.X4+0x630], R80 ;  /* 0x0006305003007388 */ /* 0x000fe80000004c00 */
[----:B------:R-:W-:Y:S06]  /*134b0*/  BAR.SYNC 0x0 ;  /* 0x0000000000007b1d */ /* 0x000fec0000000000 */
[----:B------:R-:W-:Y:S04]  /*134c0*/  LDS.128 R160, [R2] ;  /* 0x0000000002a07984 */ /* 0x000fe80000000c00 */
[----:B------:R-:W-:Y:S04]  /*134d0*/  LDS.128 R156, [R2+0x840] ;  /* 0x00084000029c7984 */ /* 0x000fe80000000c00 */
[----:B------:R-:W-:Y:S01]  /*134e0*/  LDS.128 R4, [R2+0x18c0] ;  /* 0x0018c00002047984 */ /* 0x000fe20000000c00 */
[----:B--2---:R-:W-:-:S03]  /*134f0*/  LOP3.LUT R0, R154, 0x7c, R0, 0xf8, !PT ;  /* 0x0000007c9a007812 */ /* 0x004fc600078ef800 */
[----:B------:R-:W-:Y:S01]  /*13500*/  LDS.128 R152, [R2+0x1080] ;  /* 0x0010800002987984 */ /* 0x000fe20000000c00 */
[C---:B------:R-:W-:Y:S01]  /*13510*/  ISETP.GE.AND P6, PT, R0.reuse, 0x80, PT ;  /* 0x000000800000780c */ /* 0x040fe20003fc6270 */
[----:B------:R-:W-:Y:S02]  /*13520*/  IMAD.WIDE R240, R0, R164, c[0x0][0x160] ;  /* 0x0000580000f07625 */ /* 0x000fe400078e02a4 */
[----:B------:R-:W-:Y:S06]  /*13530*/  BAR.SYNC 0x0 ;  /* 0x0000000000007b1d */ /* 0x000fec0000000000 */
[----:B------:R-:W-:Y:S01]  /*13540*/  STS.128 [R3.X4], R20 ;  /* 0x0000001403007388 */ /* 0x000fe20000004c00 */
[----:B------:R-:W-:-:S02]  /*13550*/  ISETP.LT.AND P0, PT, R248, UR4, !P6 ;  /* 0x00000004f8007c0c */ /* 0x000fc4000f701270 */
[----:B------:R-:W-:Y:S01]  /*13560*/  ISETP.LT.AND P2, PT, R231, UR4, !P6 ;  /* 0x00000004e7007c0c */ /* 0x000fe2000f741270 */
[----:B------:R-:W-:Y:S01]  /*13570*/  STS.128 [R3.X4+0x210], R36 ;  /* 0x0002102403007388 */ /* 0x000fe20000004c00 */
[----:B------:R-:W-:-:S03]  /*13580*/  ISETP.LT.AND P1, PT, R247, UR4, !P6 ;  /* 0x00000004f7007c0c */ /* 0x000fc6000f721270 */
[----:B------:R-:W-:Y:S04]  /*13590*/  STS.128 [R3.X4+0x420], R40 ;  /* 0x0004202803007388 */ /* 0x000fe80000004c00 */
[----:B------:R-:W-:Y:S04]  /*135a0*/  STS.128 [R3.X4+0x630], R60 ;  /* 0x0006303c03007388 */ /* 0x000fe80000004c00 */
[----:B------:R-:W-:Y:S06]  /*135b0*/  BAR.SYNC 0x0 ;  /* 0x0000000000007b1d */ /* 0x000fec0000000000 */
[----:B------:R-:W-:Y:S01]  /*135c0*/  LDS.128 R8, [R2] ;  /* 0x0000000002087984 */ /* 0x000fe20000000c00 */
[----:B------:R-:W-:-:S03]  /*135d0*/  @P2 LOP3.LUT R230, R230, 0x1000000, RZ, 0xfc, !PT ;  /* 0x01000000e6e62812 */ /* 0x000fc600078efcff */
[----:B------:R-:W-:Y:S01]  /*135e0*/  LDS.128 R20, [R2+0x840] ;  /* 0x0008400002147984 */ /* 0x000fe20000000c00 */
[----:B------:R-:W-:-:S03]  /*135f0*/  LOP3.LUT R230, R230, 0xff7fffff, RZ, 0xc0, !PT ;  /* 0xff7fffffe6e67812 */ /* 0x000fc600078ec0ff */
[----:B------:R-:W-:Y:S01]  /*13600*/  LDS.128 R16, [R2+0x1080] ;  /* 0x0010800002107984 */ /* 0x000fe20000000c00 */
[----:B------:R-:W-:Y:S02]  /*13610*/  LOP3.LUT R245, R231, 0xc, RZ, 0xfc, !PT ;  /* 0x0000000ce7f57812 */ /* 0x000fe400078efcff */
[----:B------:R-:W-:Y:S01]  /*13620*/  @P1 LOP3.LUT R230, R230, 0x800000, RZ, 0xfc, !PT ;  /* 0x00800000e6e61812 */ /* 0x000fe200078efcff */
[----:B------:R-:W-:Y:S04]  /*13630*/  LDS.128 R12, [R2+0x18c0] ;  /* 0x0018c000020c7984 */ /* 0x000fe80000000c00 */
[----:B------:R-:W-:Y:S06]  /*13640*/  BAR.SYNC 0x0 ;  /* 0x0000000000007b1d */ /* 0x000fec0000000000 */
[----:B------:R-:W-:Y:S04]  /*13650*/  STS.128 [R3.X4], R88 ;  /* 0x0000005803007388 */ /* 0x000fe80000004c00 */
[----:B------:R-:W-:Y:S04]  /*13660*/  STS.128 [R3.X4+0x210], R52 ;  /* 0x0002103403007388 */ /* 0x000fe80000004c00 */
[----:B------:R-:W-:Y:S04]  /*13670*/  STS.128 [R3.X4+0x420], R56 ;  /* 0x0004203803007388 */ /* 0x000fe80000004c00 */
[----:B------:R-:W-:Y:S04]  /*13680*/  STS.128 [R3.X4+0x630], R72 ;  /* 0x0006304803007388 */ /* 0x000fe80000004c00 */
[----:B------:R-:W-:Y:S06]  /*13690*/  BAR.SYNC 0x0 ;  /* 0x0000000000007b1d */ /* 0x000fec0000000000 */
[----:B------:R-:W1:Y:S04]  /*136a0*/  LDS.128 R40, [R2] ;  /* 0x0000000002287984 */ /* 0x000e680000000c00 */
[----:B------:R-:W2:Y:S04]  /*136b0*/  LDS.128 R36, [R2+0x840] ;  /* 0x0008400002247984 */ /* 0x000ea80000000c00 */
[----:B------:R-:W3:Y:S04]  /*136c0*/  LDS.128 R32, [R2+0x1080] ;  /* 0x0010800002207984 */ /* 0x000ee80000000c00 */
[----:B------:R-:W4:Y:S04]  /*136d0*/  LDS.128 R24, [R2+0x18c0] ;  /* 0x0018c00002187984 */ /* 0x000f280000000c00 */
[----:B------:R-:W-:Y:S06]  /*136e0*/  BAR.SYNC 0x0 ;  /* 0x0000000000007b1d */ /* 0x000fec0000000000 */
[----:B------:R-:W-:Y:S04]  /*136f0*/  STS.128 [R3.X4], R92 ;  /* 0x0000005c03007388 */ /* 0x000fe80000004c00 */
[----:B------:R-:W-:Y:S04]  /*13700*/  STS.128 [R3.X4+0x210], R96 ;  /* 0x0002106003007388 */ /* 0x000fe80000004c00 */
[----:B------:R-:W-:Y:S04]  /*13710*/  STS.128 [R3.X4+0x420], R100 ;  /* 0x0004206403007388 */ /* 0x000fe80000004c00 */
[----:B------:R-:W-:Y:S04]  /*13720*/  STS.128 [R3.X4+0x630], R104 ;  /* 0x0006306803007388 */ /* 0x000fe80000004c00 */
[----:B------:R-:W-:Y:S06]  /*13730*/  BAR.SYNC 0x0 ;  /* 0x0000000000007b1d */ /* 0x000fec0000000000 */
[----:B------:R-:W5:Y:S04]  /*13740*/  LDS.128 R68, [R2] ;  /* 0x0000000002447984 */ /* 0x000f680000000c00 */
[----:B------:R-:W1:Y:S04]  /*13750*/  LDS.128 R60, [R2+0x840] ;  /* 0x00084000023c7984 */ /* 0x000e680000000c00 */
[----:B------:R-:W1:Y:S04]  /*13760*/  LDS.128 R56, [R2+0x1080] ;  /* 0x0010800002387984 */ /* 0x000e680000000c00 */
[----:B------:R-:W1:Y:S04]  /*13770*/  LDS.128 R52, [R2+0x18c0] ;  /* 0x0018c00002347984 */ /* 0x000e680000000c00 */
[----:B------:R-:W-:Y:S06]  /*13780*/  BAR.SYNC 0x0 ;  /* 0x0000000000007b1d */ /* 0x000fec0000000000 */
[----:B------:R-:W-:Y:S04]  /*13790*/  STS.128 [R3.X4], R108 ;  /* 0x0000006c03007388 */ /* 0x000fe80000004c00 */
[----:B------:R-:W-:Y:S04]  /*137a0*/  STS.128 [R3.X4+0x210], R120 ;  /* 0x0002107803007388 */ /* 0x000fe80000004c00 */
[----:B------:R-:W-:Y:S04]  /*137b0*/  STS.128 [R3.X4+0x420], R144 ;  /* 0x0004209003007388 */ /* 0x000fe80000004c00 */
[----:B------:R-:W-:Y:S04]  /*137c0*/  STS.128 [R3.X4+0x630], R112 ;  /* 0x0006307003007388 */ /* 0x000fe80000004c00 */
[----:B------:R-:W-:Y:S06]  /*137d0*/  BAR.SYNC 0x0 ;  /* 0x0000000000007b1d */ /* 0x000fec0000000000 */
[----:B------:R-:W1:Y:S04]  /*137e0*/  LDS.128 R88, [R2] ;  /* 0x0000000002587984 */ /* 0x000e680000000c00 */
[----:B------:R-:W-:Y:S04]  /*137f0*/  LDS.128 R84, [R2+0x840] ;  /* 0x0008400002547984 */ /* 0x000fe80000000c00 */
[----:B------:R-:W-:Y:S04]  /*13800*/  LDS.128 R80, [R2+0x1080] ;  /* 0x0010800002507984 */ /* 0x000fe80000000c00 */
[----:B------:R-:W-:Y:S04]  /*13810*/  LDS.128 R72, [R2+0x18c0] ;  /* 0x0018c00002487984 */ /* 0x000fe80000000c00 */
[----:B------:R-:W-:Y:S06]  /*13820*/  BAR.SYNC 0x0 ;  /* 0x0000000000007b1d */ /* 0x000fec0000000000 */
[----:B------:R-:W-:Y:S04]  /*13830*/  STS.128 [R3.X4], R148 ;  /* 0x0000009403007388 */ /* 0x000fe80000004c00 */
[----:B------:R-:W-:Y:S04]  /*13840*/  STS.128 [R3.X4+0x210], R64 ;  /* 0x0002104003007388 */ /* 0x000fe80000004c00 */
[----:B------:R-:W-:Y:S04]  /*13850*/  STS.128 [R3.X4+0x420], R48 ;  /* 0x0004203003007388 */ /* 0x000fe80000004c00 */
[----:B------:R-:W-:Y:S04]  /*13860*/  STS.128 [R3.X4+0x630], R116 ;  /* 0x0006307403007388 */ /* 0x000fe80000004c00 */
[----:B------:R-:W-:Y:S06]  /*13870*/  BAR.SYNC 0x0 ;  /* 0x0000000000007b1d */ /* 0x000fec0000000000 */
[----:B------:R-:W-:Y:S04]  /*13880*/  LDS.128 R96, [R2] ;  /* 0x0000000002607984 */ /* 0x000fe80000000c00 */
[----:B------:R-:W-:Y:S01]  /*13890*/  LDS.128 R92, [R2+0x840] ;  /* 0x00084000025c7984 */ /* 0x000fe20000000c00 */
[----:B------:R-:W-:Y:S01]  /*138a0*/  CS2R R116, SRZ ;  /* 0x0000000000747805 */ /* 0x000fe2000001ff00 */
[----:B------:R-:W-:-:S02]  /*138b0*/  CS2R R118, SRZ ;  /* 0x0000000000767805 */ /* 0x000fc4000001ff00 */
        /* <DEDUP_REMOVED lines=9> */
[----:B------:R-:W1:Y:S04]  /*13950*/  LDS.128 R100, [R2+0x840] ;  /* 0x0008400002647984 */ /* 0x000e680000000c00 */
[----:B------:R-:W1:Y:S04]  /*13960*/  LDS.128 R104, [R2+0x1080] ;  /* 0x0010800002687984 */ /* 0x000e680000000c00 */
[----:B------:R-:W1:Y:S04]  /*13970*/  LDS.128 R108, [R2+0x18c0] ;  /* 0x0018c000026c7984 */ /* 0x000e680000000c00 */
[----:B------:R-:W-:Y:S06]  /*13980*/  BAR.SYNC 0x0 ;  /* 0x0000000000007b1d */ /* 0x000fec0000000000 */
[----:B------:R2:W-:Y:S04]  /*13990*/  STS.128 [R3.X4], R76 ;  /* 0x0000004c03007388 */ /* 0x0005e80000004c00 */
[----:B------:R-:W-:Y:S04]  /*139a0*/  STS.128 [R3.X4+0x210], R44 ;  /* 0x0002102c03007388 */ /* 0x000fe80000004c00 */
[----:B------:R-:W-:Y:S04]  /*139b0*/  STS.128 [R3.X4+0x420], R28 ;  /* 0x0004201c03007388 */ /* 0x000fe80000004c00 */
[----:B------:R-:W-:Y:S01]  /*139c0*/  STS.128 [R3.X4+0x630], R140 ;  /* 0x0006308c03007388 */ /* 0x000fe20000004c00 */
[----:B--2---:R-:W-:Y:S01]  /*139d0*/  CS2R R76, SRZ ;  /* 0x00000000004c7805 */ /* 0x004fe2000001ff00 */
[----:B------:R-:W-:-:S02]  /*139e0*/  CS2R R78, SRZ ;  /* 0x00000000004e7805 */ /* 0x000fc4000001ff00 */
[----:B------:R-:W-:Y:S06]  /*139f0*/  BAR.SYNC 0x0 ;  /* 0x0000000000007b1d */ /* 0x000fec0000000000 */
[----:B------:R-:W2:Y:S01]  /*13a00*/  @P0 LDG.E.EL.128 R76, [R240.64] ;  /* 0x0000000af04c0981 */ /* 0x000ea2000c2e1d00 */
[----:B------:R-:W-:Y:S01]  /*13a10*/  CS2R R28, SRZ ;  /* 0x00000000001c7805 */ /* 0x000fe2000001ff00 */
[----:B------:R-:W-:Y:S02]  /*13a20*/  CS2R R30, SRZ ;  /* 0x00000000001e7805 */ /* 0x000fe4000001ff00 */
[----:B------:R-:W2:Y:S04]  /*13a30*/  @P2 LDG.E.EL.128 R116, [R240.64] ;  /* 0x0000000af0742981 */ /* 0x000ea8000c2e1d00 */
[----:B------:R-:W2:Y:S01]  /*13a40*/  @P1 LDG.E.EL.128 R28, [R240.64] ;  /* 0x0000000af01c1981 */ /* 0x000ea2000c2e1d00 */
[----:B------:R-:W-:-:S02]  /*13a50*/  ISETP.LT.AND P2, PT, R245, UR4, !P6 ;  /* 0x00000004f5007c0c */ /* 0x000fc4000f741270 */
[----:B------:R-:W-:Y:S01]  /*13a60*/  LOP3.LUT R230, R230, 0xffbfffff, RZ, 0xc0, !PT ;  /* 0xffbfffffe6e67812 */ /* 0x000fe200078ec0ff */
[----:B-1----:R1:W-:Y:S01]  /*13a70*/  STL [R1+0x88], R42 ;  /* 0x0000882a01007387 */ /* 0x0023e20000100800 */
[C---:B------:R-:W-:Y:S02]  /*13a80*/  LOP3.LUT R246, R231.reuse, 0x10, RZ, 0xfc, !PT ;  /* 0x00000010e7f67812 */ /* 0x040fe400078efcff */
[----:B------:R-:W-:Y:S02]  /*13a90*/  @P0 LOP3.LUT R230, R230, 0x400000, RZ, 0xfc, !PT ;  /* 0x00400000e6e60812 */ /* 0x000fe400078efcff */
[C---:B------:R-:W-:Y:S01]  /*13aa0*/  LOP3.LUT R251, R231.reuse, 0x14, RZ, 0xfc, !PT ;  /* 0x00000014e7fb7812 */ /* 0x040fe200078efcff */
[----:B------:R-:W-:Y:S01]  /*13ab0*/  CS2R R128, SRZ ;  /* 0x0000000000807805 */ /* 0x000fe2000001ff00 */
[----:B------:R-:W-:Y:S01]  /*13ac0*/  ISETP.LT.AND P1, PT, R246, UR4, !P6 ;  /* 0x00000004f6007c0c */ /* 0x000fe2000f721270 */
[----:B------:R-:W-:Y:S01]  /*13ad0*/  CS2R R130, SRZ ;  /* 0x0000000000827805 */ /* 0x000fe2000001ff00 */
[----:B------:R-:W-:Y:S01]  /*13ae0*/  LOP3.LUT R230, R230, 0xffdfffff, RZ, 0xc0, !PT ;  /* 0xffdfffffe6e67812 */ /* 0x000fe200078ec0ff */
[----:B------:R-:W-:Y:S01]  /*13af0*/  CS2R R132, SRZ ;  /* 0x0000000000847805 */ /* 0x000fe2000001ff00 */
[----:B-1----:R-:W-:Y:S01]  /*13b00*/  LOP3.LUT R42, R231, 0x18, RZ, 0xfc, !PT ;  /* 0x00000018e72a7812 */ /* 0x002fe200078efcff */
[----:B------:R-:W-:Y:S01]  /*13b10*/  CS2R R134, SRZ ;  /* 0x0000000000867805 */ /* 0x000fe2000001ff00 */
[----:B------:R-:W-:Y:S01]  /*13b20*/  @P2 LOP3.LUT R230, R230, 0x200000, RZ, 0xfc, !PT ;  /* 0x00200000e6e62812 */ /* 0x000fe200078efcff */
[----:B------:R1:W-:Y:S01]  /*13b30*/  STL [R1+0x84], R43 ;  /* 0x0000842b01007387 */ /* 0x0003e20000100800 */
[----:B------:R-:W-:-:S02]  /*13b40*/  ISETP.LT.AND P0, PT, R251, UR4, !P6 ;  /* 0x00000004fb007c0c */ /* 0x000fc4000f701270 */
[----:B------:R-:W-:Y:S01]  /*13b50*/  LOP3.LUT R230, R230, 0xffefffff, RZ, 0xc0, !PT ;  /* 0xffefffffe6e67812 */ /* 0x000fe200078ec0ff */
[----:B------:R-:W-:Y:S01]  /*13b60*/  CS2R R136, SRZ ;  /* 0x0000000000887805 */ /* 0x000fe2000001ff00 */
[----:B------:R-:W-:Y:S01]  /*13b70*/  CS2R R138, SRZ ;  /* 0x00000000008a7805 */ /* 0x000fe2000001ff00 */
[----:B------:R3:W-:Y:S01]  /*13b80*/  STL [R1+0x80], R39 ;  /* 0x0000802701007387 */ /* 0x0007e20000100800 */
[----:B------:R-:W-:Y:S02]  /*13b90*/  @P1 LOP3.LUT R230, R230, 0x100000, RZ, 0xfc, !PT ;  /* 0x00100000e6e61812 */ /* 0x000fe400078efcff */
[----:B-1----:R-:W-:Y:S01]  /*13ba0*/  LOP3.LUT R43, R231, 0x1c, RZ, 0xfc, !PT ;  /* 0x0000001ce72b7812 */ /* 0x002fe200078efcff */
[----:B------:R-:W-:Y:S01]  /*13bb0*/  CS2R R140, SRZ ;  /* 0x00000000008c7805 */ /* 0x000fe2000001ff00 */
[----:B------:R-:W-:Y:S01]  /*13bc0*/  LOP3.LUT R230, R230, 0xfff7ffff, RZ, 0xc0, !PT ;  /* 0xfff7ffffe6e67812 */ /* 0x000fe200078ec0ff */
[----:B------:R-:W-:Y:S02]  /*13bd0*/  CS2R R142, SRZ ;  /* 0x00000000008e7805 */ /* 0x000fe4000001ff00 */
[----:B------:R1:W2:Y:S01]  /*13be0*/  @P0 LDG.E.EL.128 R128, [R240.64] ;  /* 0x0000000af0800981 */ /* 0x0002a2000c2e1d00 */
[----:B------:R-:W-:-:S02]  /*13bf0*/  @P0 LOP3.LUT R230, R230, 0x80000, RZ, 0xfc, !PT ;  /* 0x00080000e6e60812 */ /* 0x000fc400078efcff */
[----:B------:R-:W-:Y:S01]  /*13c00*/  ISETP.LT.AND P0, PT, R42, UR4, !P6 ;  /* 0x000000042a007c0c */ /* 0x000fe2000f701270 */
[----:B---3--:R3:W-:Y:S01]  /*13c10*/  STL [R1+0x7c], R35 ;  /* 0x00007c2301007387 */ /* 0x0087e20000100800 */
[----:B------:R-:W-:Y:S02]  /*13c20*/  LOP3.LUT R230, R230, 0xfffbffff, RZ, 0xc0, !PT ;  /* 0xfffbffffe6e67812 */ /* 0x000fe400078ec0ff */
[----:B------:R-:W-:Y:S01]  /*13c30*/  LOP3.LUT R39, R231, 0x20, RZ, 0xfc, !PT ;  /* 0x00000020e7277812 */ /* 0x000fe200078efcff */
[----:B------:R-:W-:Y:S01]  /*13c40*/  CS2R R144, SRZ ;  /* 0x0000000000907805 */ /* 0x000fe2000001ff00 */
[----:B------:R-:W-:Y:S01]  /*13c50*/  CS2R R146, SRZ ;  /* 0x0000000000927805 */ /* 0x000fe2000001ff00 */
[----:B----4-:R4:W-:Y:S06]  /*13c60*/  STL [R1+0x78], R27 ;  /* 0x0000781b01007387 */ /* 0x0109ec0000100800 */
[----:B------:R1:W2:Y:S01]  /*13c70*/  @P0 LDG.E.EL.128 R132, [R240.64] ;  /* 0x0000000af0840981 */ /* 0x0002a2000c2e1d00 */
[----:B------:R-:W-:-:S02]  /*13c80*/  @P0 LOP3.LUT R230, R230, 0x40000, RZ, 0xfc, !PT ;  /* 0x00040000e6e60812 */ /* 0x000fc400078efcff */
[----:B------:R-:W-:Y:S01]  /*13c90*/  ISETP.LT.AND P0, PT, R43, UR4, !P6 ;  /* 0x000000042b007c0c */ /* 0x000fe2000f701270 */
[----:B------:R-:W-:Y:S01]  /*13ca0*/  CS2R R148, SRZ ;  /* 0x0000000000947805 */ /* 0x000fe2000001ff00 */
[----:B------:R-:W-:Y:S01]  /*13cb0*/  LOP3.LUT R230, R230, 0xfffdffff, RZ, 0xc0, !PT ;  /* 0xfffdffffe6e67812 */ /* 0x000fe200078ec0ff */
[----:B------:R-:W-:Y:S01]  /*13cc0*/  CS2R R150, SRZ ;  /* 0x0000000000967805 */ /* 0x000fe2000001ff00 */
[C---:B---3--:R-:W-:Y:S01]  /*13cd0*/  LOP3.LUT R35, R231.reuse, 0x24, RZ, 0xfc, !PT ;  /* 0x00000024e7237812 */ /* 0x048fe200078efcff */
[----:B-----5:R3:W-:Y:S01]  /*13ce0*/  STL [R1+0x74], R71 ;  /* 0x0000744701007387 */ /* 0x0207e20000100800 */
[----:B----4-:R-:W-:Y:S01]  /*13cf0*/  LOP3.LUT R27, R231, 0x28, RZ, 0xfc, !PT ;  /* 0x00000028e71b7812 */ /* 0x010fe200078efcff */
[----:B------:R-:W-:Y:S02]  /*13d00*/  CS2R R120, SRZ ;  /* 0x0000000000787805 */ /* 0x000fe4000001ff00 */
[----:B------:R4:W-:Y:S04]  /*13d10*/  STL [R1+0x70], R63 ;  /* 0x0000703f01007387 */ /* 0x0009e80000100800 */
[----:B------:R-:W-:Y:S01]  /*13d20*/  @P0 LOP3.LUT R230, R230, 0x20000, RZ, 0xfc, !PT ;  /* 0x00020000e6e60812 */ /* 0x000fe200078efcff */
[----:B------:R1:W5:Y:S01]  /*13d30*/  @P0 LDG.E.EL.128 R136, [R240.64] ;  /* 0x0000000af0880981 */ /* 0x000362000c2e1d00 */
[----:B------:R-:W-:-:S02]  /*13d40*/  ISETP.LT.AND P0, PT, R39, UR4, !P6 ;  /* 0x0000000427007c0c */ /* 0x000fc4000f701270 */
[----:B------:R-:W-:Y:S01]  /*13d50*/  LOP3.LUT R230, R230, 0xfffeffff, RZ, 0xc0, !PT ;  /* 0xfffeffffe6e67812 */ /* 0x000fe200078ec0ff */
[----:B------:R-:W-:Y:S01]  /*13d60*/  CS2R R122, SRZ ;  /* 0x00000000007a7805 */ /* 0x000fe2000001ff00 */
[C---:B---3--:R-:W-:Y:S01]  /*13d70*/  LOP3.LUT R71, R231.reuse, 0x2c, RZ, 0xfc, !PT ;  /* 0x0000002ce7477812 */ /* 0x048fe200078efcff */
[----:B------:R-:W-:Y:S01]  /*13d80*/  CS2R R124, SRZ ;  /* 0x00000000007c7805 */ /* 0x000fe2000001ff00 */
[----:B----4-:R-:W-:Y:S01]  /*13d90*/  LOP3.LUT R63, R231, 0x30, RZ, 0xfc, !PT ;  /* 0x00000030e73f7812 */ /* 0x010fe200078efcff */
[----:B------:R-:W-:Y:S01]  /*13da0*/  CS2R R126, SRZ ;  /* 0x00000000007e7805 */ /* 0x000fe2000001ff00 */
[----:B------:R3:W-:Y:S04]  /*13db0*/  STL [R1+0x6c], R59 ;  /* 0x00006c3b01007387 */ /* 0x0007e80000100800 */
[----:B------:R1:W4:Y:S01]  /*13dc0*/  @P2 LDG.E.EL.128 R120, [R240.64] ;  /* 0x0000000af0782981 */ /* 0x000322000c2e1d00 */
[----:B------:R-:W-:-:S03]  /*13dd0*/  @P0 LOP3.LUT R230, R230, 0x10000, RZ, 0xfc, !PT ;  /* 0x00010000e6e60812 */ /* 0x000fc600078efcff */
[----:B------:R1:W4:Y:S01]  /*13de0*/  @P0 LDG.E.EL.128 R140, [R240.64] ;  /* 0x0000000af08c0981 */ /* 0x000322000c2e1d00 */
[----:B------:R-:W-:Y:S02]  /*13df0*/  ISETP.LT.AND P0, PT, R35, UR4, !P6 ;  /* 0x0000000423007c0c */ /* 0x000fe4000f701270 */
[----:B------:R-:W-:Y:S01]  /*13e00*/  LOP3.LUT R230, R230, 0xffff7fff, RZ, 0xc0, !PT ;  /* 0xffff7fffe6e67812 */ /* 0x000fe200078ec0ff */
[----:B------:R1:W4:Y:S01]  /*13e10*/  @P1 LDG.E.EL.128 R124, [R240.64] ;  /* 0x0000000af07c1981 */ /* 0x000322000c2e1d00 */
[----:B---3--:R-:W-:-:S03]  /*13e20*/  LOP3.LUT R59, R231, 0x34, RZ, 0xfc, !PT ;  /* 0x00000034e73b7812 */ /* 0x008fc600078efcff */
[----:B------:R3:W-:Y:S01]  /*13e30*/  STL [R1+0x68], R55 ;  /* 0x0000683701007387 */ /* 0x0007e20000100800 */
[----:B------:R-:W-:Y:S01]  /*13e40*/  CS2R R164, SRZ ;  /* 0x0000000000a47805 */ /* 0x000fe2000001ff00 */
[----:B------:R-:W-:Y:S02]  /*13e50*/  CS2R R166, SRZ ;  /* 0x0000000000a67805 */ /* 0x000fe4000001ff00 */
[----:B------:R1:W-:Y:S02]  /*13e60*/  STL [R1+0x64], R91 ;  /* 0x0000645b01007387 */ /* 0x0003e40000100800 */
[----:B------:R-:W-:Y:S02]  /*13e70*/  @P0 LOP3.LUT R230, R230, 0x8000, RZ, 0xfc, !PT ;  /* 0x00008000e6e60812 */ /* 0x000fe400078efcff */
[----:B------:R2:W4:Y:S01]  /*13e80*/  @P0 LDG.E.EL.128 R144, [R240.64] ;  /* 0x0000000af0900981 */ /* 0x000522000c2e1d00 */
[----:B------:R-:W-:Y:S02]  /*13e90*/  ISETP.LT.AND P0, PT, R27, UR4, !P6 ;  /* 0x000000041b007c0c */ /* 0x000fe4000f701270 */
[----:B------:R-:W-:Y:S01]  /*13ea0*/  LOP3.LUT R230, R230, 0xffffbfff, RZ, 0xc0, !PT ;  /* 0xffffbfffe6e67812 */ /* 0x000fe200078ec0ff */
[----:B------:R-:W-:Y:S01]  /*13eb0*/  CS2R R168, SRZ ;  /* 0x0000000000a87805 */ /* 0x000fe2000001ff00 */
[C---:B---3--:R-:W-:Y:S01]  /*13ec0*/  LOP3.LUT R55, R231.reuse, 0x38, RZ, 0xfc, !PT ;  /* 0x00000038e7377812 */ /* 0x048fe200078efcff */
[----:B------:R-:W-:Y:S01]  /*13ed0*/  CS2R R170, SRZ ;  /* 0x0000000000aa7805 */ /* 0x000fe2000001ff00 */
[----:B-1----:R-:W-:-:S02]  /*13ee0*/  LOP3.LUT R91, R231, 0x3c, RZ, 0xfc, !PT ;  /* 0x0000003ce75b7812 */ /* 0x002fc400078efcff */
[C---:B------:R-:W-:Y:S01]  /*13ef0*/  LOP3.LUT R252, R231.reuse, 0x40, RZ, 0xfc, !PT ;  /* 0x00000040e7fc7812 */ /* 0x040fe200078efcff */
[----:B------:R-:W-:Y:S01]  /*13f00*/  CS2R R172, SRZ ;  /* 0x0000000000ac7805 */ /* 0x000fe2000001ff00 */
[----:B------:R-:W-:Y:S01]  /*13f10*/  CS2R R174, SRZ ;  /* 0x0000000000ae7805 */ /* 0x000fe2000001ff00 */
[----:B------:R-:W-:Y:S01]  /*13f20*/  LOP3.LUT R250, R231, 0x44, RZ, 0xfc, !PT ;  /* 0x00000044e7fa7812 */ /* 0x000fe200078efcff */
[----:B------:R-:W-:Y:S01]  /*13f30*/  CS2R R176, SRZ ;  /* 0x0000000000b07805 */ /* 0x000fe2000001ff00 */
[----:B------:R-:W-:Y:S01]  /*13f40*/  @P0 LOP3.LUT R230, R230, 0x4000, RZ, 0xfc, !PT ;  /* 0x00004000e6e60812 */ /* 0x000fe200078efcff */
[----:B------:R1:W3:Y:S01]  /*13f50*/  @P0 LDG.E.EL.128 R148, [R240.64] ;  /* 0x0000000af0940981 */ /* 0x0002e2000c2e1d00 */
[----:B------:R-:W-:Y:S02]  /*13f60*/  ISETP.LT.AND P0, PT, R71, UR4, !P6 ;  /* 0x0000000447007c0c */ /* 0x000fe4000f701270 */
[----:B------:R-:W-:Y:S01]  /*13f70*/  LOP3.LUT R230, R230, 0xffffdfff, RZ, 0xc0, !PT ;  /* 0xffffdfffe6e67812 */ /* 0x000fe200078ec0ff */
[----:B------:R-:W-:Y:S01]  /*13f80*/  CS2R R178, SRZ ;  /* 0x0000000000b27805 */ /* 0x000fe2000001ff00 */
[C---:B------:R-:W-:Y:S01]  /*13f90*/  LOP3.LUT R249, R231.reuse, 0x48, RZ, 0xfc, !PT ;  /* 0x00000048e7f97812 */ /* 0x040fe200078efcff */
[----:B------:R-:W-:Y:S01]  /*13fa0*/  CS2R R180, SRZ ;  /* 0x0000000000b47805 */ /* 0x000fe2000001ff00 */
[----:B------:R-:W-:Y:S01]  /*13fb0*/  CS2R R182, SRZ ;  /* 0x0000000000b67805 */ /* 0x000fe2000001ff00 */
[C---:B------:R-:W-:Y:S01]  /*13fc0*/  LOP3.LUT R244, R231.reuse, 0x4c, RZ, 0xfc, !PT ;  /* 0x0000004ce7f47812 */ /* 0x040fe200078efcff */
[----:B------:R-:W-:Y:S01]  /*13fd0*/  CS2R R184, SRZ ;  /* 0x0000000000b87805 */ /* 0x000fe2000001ff00 */
[----:B------:R-:W-:Y:S01]  /*13fe0*/  CS2R R186, SRZ ;  /* 0x0000000000ba7805 */ /* 0x000fe2000001ff00 */
[C---:B------:R-:W-:Y:S01]  /*13ff0*/  LOP3.LUT R243, R231.reuse, 0x50, RZ, 0xfc, !PT ;  /* 0x00000050e7f37812 */ /* 0x040fe200078efcff */
[----:B------:R-:W-:Y:S01]  /*14000*/  CS2R R188, SRZ ;  /* 0x0000000000bc7805 */ /* 0x000fe2000001ff00 */
[----:B------:R-:W-:Y:S01]  /*14010*/  CS2R R190, SRZ ;  /* 0x0000000000be7805 */ /* 0x000fe2000001ff00 */
[----:B------:R-:W-:Y:S01]  /*14020*/  @P0 LOP3.LUT R230, R230, 0x2000, RZ, 0xfc, !PT ;  /* 0x00002000e6e60812 */ /* 0x000fe200078efcff */
[----:B------:R1:W-:Y:S03]  /*14030*/  STL [R1+0x60], R67 ;  /* 0x0000604301007387 */ /* 0x0003e60000100800 */
[----:B------:R-:W-:Y:S01]  /*14040*/  LOP3.LUT R230, R230, 0xffffefff, RZ, 0xc0, !PT ;  /* 0xffffefffe6e67812 */ /* 0x000fe200078ec0ff */
[----:B------:R1:W-:Y:S04]  /*14050*/  STL [R1+0x5c], R51 ;  /* 0x00005c3301007387 */ /* 0x0003e80000100800 */
[----:B------:R2:W-:Y:S01]  /*14060*/  STL [R1+0x58], R115 ;  /* 0x0000587301007387 */ /* 0x0005e20000100800 */
[----:B-1----:R-:W-:-:S02]  /*14070*/  LOP3.LUT R67, R231, 0x54, RZ, 0xfc, !PT ;  /* 0x00000054e7437812 */ /* 0x002fc400078efcff */
[----:B------:R-:W-:-:S04]  /*14080*/  LOP3.LUT R51, R231, 0x58, RZ, 0xfc, !PT ;  /* 0x00000058e7337812 */ /* 0x000fc800078efcff */
[----:B------:R-:W-:Y:S01]  /*14090*/  ISETP.LT.AND P2, PT, R51, UR4, !P6 ;  /* 0x0000000433007c0c */ /* 0x000fe2000f741270 */
[----:B--2---:R-:W-:Y:S01]  /*140a0*/  FADD R76, R152, R76 ;  /* 0x0000004c984c7221 */ /* 0x004fe20000000000 */
[----:B------:R-:W-:Y:S01]  /*140b0*/  FADD R77, R153, R77 ;  /* 0x0000004d994d7221 */ /* 0x000fe20000000000 */
[----:B------:R-:W-:Y:S01]  /*140c0*/  FADD R78, R154, R78 ;  /* 0x0000004e9a4e7221 */ /* 0x000fe20000000000 */
[----:B------:R-:W-:Y:S01]  /*140d0*/  FADD R79, R155, R79 ;  /* 0x0000004f9b4f7221 */ /* 0x000fe20000000000 */
[----:B------:R-:W-:Y:S01]  /*140e0*/  CS2R R152, SRZ ;  /* 0x0000000000987805 */ /* 0x000fe2000001ff00 */
[----:B------:R-:W-:-:S06]  /*140f0*/  CS2R R154, SRZ ;  /* 0x00000000009a7805 */ /* 0x000fcc000001ff00 */
[----:B------:R1:W2:Y:S01]  /*14100*/  @P0 LDG.E.EL.128 R152, [R240.64] ;  /* 0x0000000af0980981 */ /* 0x0002a2000c2e1d00 */
[----:B------:R-:W-:Y:S01]  /*14110*/  ISETP.LT.AND P0, PT, R63, UR4, !P6 ;  /* 0x000000043f007c0c */ /* 0x000fe2000f701270 */
[----:B------:R-:W-:Y:S01]  /*14120*/  FADD R44, R160, R116 ;  /* 0x00000074a02c7221 */ /* 0x000fe20000000000 */
[----:B------:R-:W-:Y:S01]  /*14130*/  FADD R45, R161, R117 ;  /* 0x00000075a12d7221 */ /* 0x000fe20000000000 */
[----:B------:R-:W-:Y:S01]  /*14140*/  FADD R46, R162, R118 ;  /* 0x00000076a22e7221 */ /* 0x000fe20000000000 */
[----:B------:R-:W-:Y:S01]  /*14150*/  FADD R47, R163, R119 ;  /* 0x00000077a32f7221 */ /* 0x000fe20000000000 */
[----:B------:R-:W-:Y:S01]  /*14160*/  FADD R116, R156, R28 ;  /* 0x0000001c9c747221 */ /* 0x000fe20000000000 */
[----:B------:R-:W-:Y:S01]  /*14170*/  FADD R117, R157, R29 ;  /* 0x0000001d9d757221 */ /* 0x000fe20000000000 */
[----:B------:R-:W-:Y:S01]  /*14180*/  FADD R118, R158, R30 ;  /* 0x0000001e9e767221 */ /* 0x000fe20000000000 */
[----:B------:R-:W-:Y:S01]  /*14190*/  FADD R119, R159, R31 ;  /* 0x0000001f9f777221 */ /* 0x000fe20000000000 */
[----:B------:R-:W-:Y:S01]  /*141a0*/  CS2R R156, SRZ ;  /* 0x00000000009c7805 */ /* 0x000fe2000001ff00 */
[----:B------:R-:W-:-:S03]  /*141b0*/  CS2R R158, SRZ ;  /* 0x00000000009e7805 */ /* 0x000fc6000001ff00 */
[----:B------:R-:W-:-:S03]  /*141c0*/  @P0 LOP3.LUT R230, R230, 0x1000, RZ, 0xfc, !PT ;  /* 0x00001000e6e60812 */ /* 0x000fc600078efcff */
[----:B------:R1:W2:Y:S01]  /*141d0*/  @P0 LDG.E.EL.128 R156, [R240.64] ;  /* 0x0000000af09c0981 */ /* 0x0002a2000c2e1d00 */
[----:B------:R-:W-:Y:S01]  /*141e0*/  ISETP.LT.AND P0, PT, R59, UR4, !P6 ;  /* 0x000000043b007c0c */ /* 0x000fe2000f701270 */
[----:B------:R-:W-:Y:S01]  /*141f0*/  CS2R R160, SRZ ;  /* 0x0000000000a07805 */ /* 0x000fe2000001ff00 */
[----:B------:R-:W-:Y:S01]  /*14200*/  CS2R R162, SRZ ;  /* 0x0000000000a27805 */ /* 0x000fe2000001ff00 */
[----:B------:R-:W-:-:S10]  /*14210*/  LOP3.LUT R230, R230, 0xfffff7ff, RZ, 0xc0, !PT ;  /* 0xfffff7ffe6e67812 */ /* 0x000fd400078ec0ff */
[----:B------:R-:W-:Y:S01]  /*14220*/  @P0 LOP3.LUT R230, R230, 0x800, RZ, 0xfc, !PT ;  /* 0x00000800e6e60812 */ /* 0x000fe200078efcff */
[----:B------:R1:W2:Y:S01]  /*14230*/  @P0 LDG.E.EL.128 R160, [R240.64] ;  /* 0x0000000af0a00981 */ /* 0x0002a2000c2e1d00 */
[----:B------:R-:W-:Y:S02]  /*14240*/  ISETP.LT.AND P0, PT, R55, UR4, !P6 ;  /* 0x0000000437007c0c */ /* 0x000fe4000f701270 */
[----:B------:R-:W-:-:S11]  /*14250*/  LOP3.LUT R230, R230, 0xfffffbff, RZ, 0xc0, !PT ;  /* 0xfffffbffe6e67812 */ /* 0x000fd600078ec0ff */
        /* <DEDUP_REMOVED lines=27> */
[----:B------:R-:W-:Y:S02]  /*14410*/  LOP3.LUT R230, R230, 0xfffffff7, RZ, 0xc0, !PT ;  /* 0xfffffff7e6e67812 */ /* 0x000fe400078ec0ff */
[----:B------:R-:W-:-:S04]  /*14420*/  LOP3.LUT R115, R231, 0x5c, RZ, 0xfc, !PT ;  /* 0x0000005ce7737812 */ /* 0x000fc800078efcff */
[----:B------:R-:W-:-:S05]  /*14430*/  ISETP.LT.AND P1, PT, R115, UR4, !P6 ;  /* 0x0000000473007c0c */ /* 0x000fca000f721270 */
[----:B------:R-:W-:-:S04]  /*14440*/  @P0 LOP3.LUT R230, R230, 0x8, RZ, 0xfc, !PT ;  /* 0x00000008e6e60812 */ /* 0x000fc800078efcff */
[----:B------:R-:W-:-:S04]  /*14450*/  LOP3.LUT R230, R230, 0xfffffffb, RZ, 0xc0, !PT ;  /* 0xfffffffbe6e67812 */ /* 0x000fc800078ec0ff */
[----:B------:R-:W-:Y:S02]  /*14460*/  @P2 LOP3.LUT R230, R230, 0x4, RZ, 0xfc, !PT ;  /* 0x00000004e6e62812 */ /* 0x000fe400078efcff */
[C---:B------:R-:W-:Y:S02]  /*14470*/  LOP3.LUT R242, R231.reuse, 0x60, RZ, 0xfc, !PT ;  /* 0x00000060e7f27812 */ /* 0x040fe400078efcff */
[----:B------:R-:W-:Y:S02]  /*14480*/  LOP3.LUT R230, R230, 0xfffffffd, RZ, 0xc0, !PT ;  /* 0xfffffffde6e67812 */ /* 0x000fe400078ec0ff */
[----:B------:R-:W-:Y:S02]  /*14490*/  LOP3.LUT R229, R231, 0x64, RZ, 0xfc, !PT ;  /* 0x00000064e7e57812 */ /* 0x000fe400078efcff */
[----:B------:R-:W-:Y:S02]  /*144a0*/  ISETP.LT.AND P0, PT, R242, UR4, !P6 ;  /* 0x00000004f2007c0c */ /* 0x000fe4000f701270 */
[----:B------:R-:W-:-:S02]  /*144b0*/  @P1 LOP3.LUT R230, R230, 0x2, RZ, 0xfc, !PT ;  /* 0x00000002e6e61812 */ /* 0x000fc400078efcff */
[----:B------:R-:W-:Y:S02]  /*144c0*/  ISETP.LT.AND P5, PT, R229, UR4, !P6 ;  /* 0x00000004e5007c0c */ /* 0x000fe4000f7a1270 */
[----:B------:R-:W-:-:S04]  /*144d0*/  LOP3.LUT R230, R230, 0x7fffffff, RZ, 0xc0, !PT ;  /* 0x7fffffffe6e67812 */ /* 0x000fc800078ec0ff */
[----:B------:R-:W-:-:S04]  /*144e0*/  LOP3.LUT R230, R230, 0xfffffffe, RZ, 0xc0, !PT ;  /* 0xfffffffee6e67812 */ /* 0x000fc800078ec0ff */
[----:B------:R-:W-:-:S04]  /*144f0*/  @P0 LOP3.LUT R230, R230, 0x1, RZ, 0xfc, !PT ;  /* 0x00000001e6e60812 */ /* 0x000fc800078efcff */
[----:B------:R-:W-:Y:S02]  /*14500*/  @P5 LOP3.LUT R230, R230, 0x80000000, RZ, 0xfc, !PT ;  /* 0x80000000e6e65812 */ /* 0x000fe400078efcff */
[C---:B------:R-:W-:Y:S02]  /*14510*/  LOP3.LUT R29, R231.reuse, 0x68, RZ, 0xfc, !PT ;  /* 0x00000068e71d7812 */ /* 0x040fe400078efcff */
[----:B------:R-:W-:Y:S02]  /*14520*/  LOP3.LUT P5, RZ, R230, 0x1, RZ, 0xc0, !PT ;  /* 0x00000001e6ff7812 */ /* 0x000fe400078ac0ff */
[----:B------:R-:W-:Y:S02]  /*14530*/  LOP3.LUT R30, R231, 0x6c, RZ, 0xfc, !PT ;  /* 0x0000006ce71e7812 */ /* 0x000fe400078efcff */
[----:B------:R-:W-:Y:S02]  /*14540*/  P2R R206, PR, RZ, 0x20 ;  /* 0x00000020ffce7803 */ /* 0x000fe40000000000 */
[----:B------:R-:W-:-:S02]  /*14550*/  ISETP.LT.AND P5, PT, R115, UR4, !P6 ;  /* 0x0000000473007c0c */ /* 0x000fc4000f7a1270 */
[----:B------:R-:W-:Y:S02]  /*14560*/  ISETP.LT.AND P4, PT, R29, UR4, !P6 ;  /* 0x000000041d007c0c */ /* 0x000fe4000f781270 */
[----:B------:R-:W-:Y:S02]  /*14570*/  ISETP.LT.AND P3, PT, R30, UR4, !P6 ;  /* 0x000000041e007c0c */ /* 0x000fe4000f761270 */
[----:B------:R-:W-:Y:S02]  /*14580*/  P2R R205, PR, RZ, 0x10 ;  /* 0x00000010ffcd7803 */ /* 0x000fe40000000000 */
[----:B------:R-:W-:Y:S01]  /*14590*/  P2R R204, PR, RZ, 0x8 ;  /* 0x00000008ffcc7803 */ /* 0x000fe20000000000 */
[----:B------:R-:W-:Y:S01]  /*145a0*/  CS2R R200, SRZ ;  /* 0x0000000000c87805 */ /* 0x000fe2000001ff00 */
[----:B------:R-:W-:Y:S01]  /*145b0*/  ISETP.LT.AND P3, PT, R67, UR4, !P6 ;  /* 0x0000000443007c0c */ /* 0x000fe2000f761270 */
[----:B------:R-:W-:Y:S01]  /*145c0*/  CS2R R202, SRZ ;  /* 0x0000000000ca7805 */ /* 0x000fe2000001ff00 */
[----:B------:R-:W-:Y:S01]  /*145d0*/  ISETP.LT.AND P4, PT, R51, UR4, !P6 ;  /* 0x0000000433007c0c */ /* 0x000fe2000f781270 */
[----:B------:R-:W-:Y:S01]  /*145e0*/  CS2R R192, SRZ ;  /* 0x0000000000c07805 */ /* 0x000fe2000001ff00 */
[----:B------:R-:W-:Y:S01]  /*145f0*/  CS2R R194, SRZ ;  /* 0x0000000000c27805 */ /* 0x000fe2000001ff00 */
[----:B------:R-:W-:Y:S01]  /*14600*/  CS2R R196, SRZ ;  /* 0x0000000000c47805 */ /* 0x000fe2000001ff00 */
[----:B------:R-:W-:Y:S01]  /*14610*/  CS2R R198, SRZ ;  /* 0x0000000000c67805 */ /* 0x000fe2000001ff00 */
[----:B------:R1:W2:Y:S01]  /*14620*/  @P5 LDG.E.EL.128 R200, [R240.64] ;  /* 0x0000000af0c85981 */ /* 0x0002a2000c2e1d00 */
[----:B------:R-:W-:-:S02]  /*14630*/  ISETP.NE.AND P5, PT, R206, RZ, PT ;  /* 0x000000ffce00720c */ /* 0x000fc40003fa5270 */
[----:B------:R-:W-:-:S03]  /*14640*/  CS2R R206, SRZ ;  /* 0x0000000000ce7805 */ /* 0x000fc6000001ff00 */
[----:B------:R1:W2:Y:S01]  /*14650*/  @P3 LDG.E.EL.128 R192, [R240.64] ;  /* 0x0000000af0c03981 */ /* 0x0002a2000c2e1d00 */
[----:B------:R-:W-:-:S03]  /*14660*/  ISETP.NE.AND P3, PT, R204, RZ, PT ;  /* 0x000000ffcc00720c */ /* 0x000fc60003f65270 */
[----:B------:R1:W2:Y:S01]  /*14670*/  @P4 LDG.E.EL.128 R196, [R240.64] ;  /* 0x0000000af0c44981 */ /* 0x0002a2000c2e1d00 */
[----:B------:R-:W-:Y:S02]  /*14680*/  ISETP.NE.AND P4, PT, R205, RZ, PT ;  /* 0x000000ffcd00720c */ /* 0x000fe40003f85270 */
[----:B------:R-:W-:-:S06]  /*14690*/  CS2R R204, SRZ ;  /* 0x0000000000cc7805 */ /* 0x000fcc000001ff00 */
[----:B------:R1:W2:Y:S01]  /*146a0*/  @P5 LDG.E.EL.128 R204, [R240.64] ;  /* 0x0000000af0cc5981 */ /* 0x0002a2000c2e1d00 */
[C---:B------:R-:W-:Y:S01]  /*146b0*/  LOP3.LUT P5, RZ, R230.reuse, 0x80000000, RZ, 0xc0, !PT ;  /* 0x80000000e6ff7812 */ /* 0x040fe200078ac0ff */
[----:B------:R-:W-:Y:S01]  /*146c0*/  CS2R R208, SRZ ;  /* 0x0000000000d07805 */ /* 0x000fe2000001ff00 */
[----:B------:R-:W-:Y:S01]  /*146d0*/  LOP3.LUT R230, R230, 0xfdffffff, RZ, 0xc0, !PT ;  /* 0xfdffffffe6e67812 */ /* 0x000fe200078ec0ff */
[----:B------:R-:W-:-:S10]  /*146e0*/  CS2R R210, SRZ ;  /* 0x0000000000d27805 */ /* 0x000fd4000001ff00 */
[----:B------:R-:W-:Y:S01]  /*146f0*/  @P5 LOP3.LUT R230, R230, 0x2000000, RZ, 0xfc, !PT ;  /* 0x02000000e6e65812 */ /* 0x000fe200078efcff */
[----:B------:R1:W2:Y:S03]  /*14700*/  @P5 LDG.E.EL.128 R208, [R240.64] ;  /* 0x0000000af0d05981 */ /* 0x0002a6000c2e1d00 */
[C---:B------:R-:W-:Y:S02]  /*14710*/  LOP3.LUT P5, RZ, R230.reuse, 0x200000, RZ, 0xc0, !PT ;  /* 0x00200000e6ff7812 */ /* 0x040fe400078ac0ff */
[----:B------:R-:W-:Y:S01]  /*14720*/  LOP3.LUT R230, R230, 0xbfffffff, RZ, 0xc0, !PT ;  /* 0xbfffffffe6e67812 */ /* 0x000fe200078ec0ff */
[----:B------:R-:W-:Y:S01]  /*14730*/  CS2R R212, SRZ ;  /* 0x0000000000d47805 */ /* 0x000fe2000001ff00 */
[----:B------:R-:W-:Y:S01]  /*14740*/  CS2R R214, SRZ ;  /* 0x0000000000d67805 */ /* 0x000fe2000001ff00 */
[C---:B------:R-:W-:Y:S02]  /*14750*/  LOP3.LUT R31, R231.reuse, 0x70, RZ, 0xfc, !PT ;  /* 0x00000070e71f7812 */ /* 0x040fe400078efcff */
[----:B------:R-:W-:-:S02]  /*14760*/  LOP3.LUT R3, R231, 0x74, RZ, 0xfc, !PT ;  /* 0x00000074e7037812 */ /* 0x000fc400078efcff */
[----:B------:R-:W-:Y:S01]  /*14770*/  LOP3.LUT R228, R231, 0x78, RZ, 0xfc, !PT ;  /* 0x00000078e7e47812 */ /* 0x000fe200078efcff */
[----:B------:R1:W2:Y:S03]  /*14780*/  @P4 LDG.E.EL.128 R212, [R240.64] ;  /* 0x0000000af0d44981 */ /* 0x0002a6000c2e1d00 */
[----:B------:R-:W-:-:S04]  /*14790*/  @P5 LOP3.LUT R230, R230, 0x40000000, RZ, 0xfc, !PT ;  /* 0x40000000e6e65812 */ /* 0x000fc800078efcff */
[C---:B------:R-:W-:Y:S02]  /*147a0*/  LOP3.LUT P5, RZ, R230.reuse, 0x1000000, RZ, 0xc0, !PT ;  /* 0x01000000e6ff7812 */ /* 0x040fe400078ac0ff */
[----:B------:R-:W-:-:S04]  /*147b0*/  LOP3.LUT R230, R230, 0xfbffffff, RZ, 0xc0, !PT ;  /* 0xfbffffffe6e67812 */ /* 0x000fc800078ec0ff */
[----:B------:R-:W-:Y:S02]  /*147c0*/  @P4 LOP3.LUT R230, R230, 0x4000000, RZ, 0xfc, !PT ;  /* 0x04000000e6e64812 */ /* 0x000fe400078efcff */
[----:B------:R-:W-:Y:S02]  /*147d0*/  LOP3.LUT R28, R231, 0x7c, RZ, 0xfc, !PT ;  /* 0x0000007ce71c7812 */ /* 0x000fe400078efcff */
[C---:B------:R-:W-:Y:S01]  /*147e0*/  LOP3.LUT P4, RZ, R230.reuse, 0x400000, RZ, 0xc0, !PT ;  /* 0x00400000e6ff7812 */ /* 0x040fe2000788c0ff */
[----:B------:R-:W-:Y:S01]  /*147f0*/  CS2R R216, SRZ ;  /* 0x0000000000d87805 */ /* 0x000fe2000001ff00 */
[----:B------:R-:W-:Y:S01]  /*14800*/  ISETP.LT.AND P2, PT, R31, UR4, !P6 ;  /* 0x000000041f007c0c */ /* 0x000fe2000f741270 */
[----:B------:R-:W-:Y:S01]  /*14810*/  CS2R R218, SRZ ;  /* 0x0000000000da7805 */ /* 0x000fe2000001ff00 */
[----:B------:R-:W-:Y:S02]  /*14820*/  LOP3.LUT R230, R230, 0xf7ffffff, RZ, 0xc0, !PT ;  /* 0xf7ffffffe6e67812 */ /* 0x000fe400078ec0ff */
[----:B------:R-:W-:-:S02]  /*14830*/  ISETP.LT.AND P1, PT, R3, UR4, !P6 ;  /* 0x0000000403007c0c */ /* 0x000fc4000f721270 */
[----:B------:R-:W-:Y:S01]  /*14840*/  ISETP.LT.AND P0, PT, R228, UR4, !P6 ;  /* 0x00000004e4007c0c */ /* 0x000fe2000f701270 */
[----:B------:R1:W2:Y:S01]  /*14850*/  @P3 LDG.E.EL.128 R216, [R240.64] ;  /* 0x0000000af0d83981 */ /* 0x0002a2000c2e1d00 */
[----:B------:R-:W-:Y:S02]  /*14860*/  ISETP.LT.AND P6, PT, R28, UR4, !P6 ;  /* 0x000000041c007c0c */ /* 0x000fe4000f7c1270 */
[----:B------:R-:W-:Y:S01]  /*14870*/  @P3 LOP3.LUT R230, R230, 0x8000000, RZ, 0xfc, !PT ;  /* 0x08000000e6e63812 */ /* 0x000fe200078efcff */
[----:B------:R-:W-:Y:S01]  /*14880*/  CS2R R220, SRZ ;  /* 0x0000000000dc7805 */ /* 0x000fe2000001ff00 */
[----:B------:R-:W-:Y:S02]  /*14890*/  CS2R R222, SRZ ;  /* 0x0000000000de7805 */ /* 0x000fe4000001ff00 */
[C---:B------:R-:W-:Y:S01]  /*148a0*/  LOP3.LUT P3, RZ, R230.reuse, 0x80000, RZ, 0xc0, !PT ;  /* 0x00080000e6ff7812 */ /* 0x040fe2000786c0ff */
[----:B------:R-:W-:Y:S01]  /*148b0*/  CS2R R224, SRZ ;  /* 0x0000000000e07805 */ /* 0x000fe2000001ff00 */
[----:B------:R-:W-:Y:S01]  /*148c0*/  LOP3.LUT R230, R230, 0xefffffff, RZ, 0xc0, !PT ;  /* 0xefffffffe6e67812 */ /* 0x000fe200078ec0ff */
[----:B------:R-:W-:Y:S01]  /*148d0*/  CS2R R226, SRZ ;  /* 0x0000000000e27805 */ /* 0x000fe2000001ff00 */
[----:B------:R-:W-:Y:S01]  /*148e0*/  CS2R R232, SRZ ;  /* 0x0000000000e87805 */ /* 0x000fe2000001ff00 */
[----:B------:R-:W-:Y:S01]  /*148f0*/  CS2R R234, SRZ ;  /* 0x0000000000ea7805 */ /* 0x000fe2000001ff00 */
[----:B------:R-:W-:Y:S01]  /*14900*/  CS2R R236, SRZ ;  /* 0x0000000000ec7805 */ /* 0x000fe2000001ff00 */
[----:B------:R-:W-:Y:S01]  /*14910*/  CS2R R238, SRZ ;  /* 0x0000000000ee7805 */ /* 0x000fe2000001ff00 */
[----:B------:R-:W-:Y:S01]  /*14920*/  @P2 LOP3.LUT R230, R230, 0x10000000, RZ, 0xfc, !PT ;  /* 0x10000000e6e62812 */ /* 0x000fe200078efcff */
[----:B------:R1:W2:Y:S03]  /*14930*/  @P2 LDG.E.EL.128 R220, [R240.64] ;  /* 0x0000000af0dc2981 */ /* 0x0002a6000c2e1d00 */
[C---:B------:R-:W-:Y:S01]  /*14940*/  LOP3.LUT P2, RZ, R230.reuse, 0x100000, RZ, 0xc0, !PT ;  /* 0x00100000e6ff7812 */ /* 0x040fe2000784c0ff */
[----:B------:R1:W2:Y:S01]  /*14950*/  @P1 LDG.E.EL.128 R224, [R240.64] ;  /* 0x0000000af0e01981 */ /* 0x0002a2000c2e1d00 */
[----:B------:R-:W-:-:S03]  /*14960*/  LOP3.LUT R230, R230, 0xdfffffff, RZ, 0xc0, !PT ;  /* 0xdfffffffe6e67812 */ /* 0x000fc600078ec0ff */
[----:B------:R1:W2:Y:S04]  /*14970*/  @P0 LDG.E.EL.128 R232, [R240.64] ;  /* 0x0000000af0e80981 */ /* 0x0002a8000c2e1d00 */
[----:B------:R1:W2:Y:S01]  /*14980*/  @P6 LDG.E.EL.128 R236, [R240.64] ;  /* 0x0000000af0ec6981 */ /* 0x0002a2000c2e1d00 */
[----:B------:R-:W-:Y:S02]  /*14990*/  @P1 LOP3.LUT R230, R230, 0x20000000, RZ, 0xfc, !PT ;  /* 0x20000000e6e61812 */ /* 0x000fe400078efcff */
[----:B-1----:R-:W-:Y:S02]  /*149a0*/  LEA R240, R231, R0, 0x7 ;  /* 0x00000000e7f07211 */ /* 0x002fe400078e38ff */
[----:B------:R-:W-:Y:S02]  /*149b0*/  MOV R231, 0x4 ;  /* 0x0000000400e77802 */ /* 0x000fe40000000f00 */
[----:B------:R-:W-:-:S03]  /*149c0*/  LOP3.LUT P1, RZ, R230, 0x800000, RZ, 0xc0, !PT ;  /* 0x00800000e6ff7812 */ /* 0x000fc6000782c0ff */
[----:B------:R-:W-:-:S05]  /*149d0*/  IMAD.WIDE R240, R240, R231, c[0x0][0x178] ;  /* 0x00005e00f0f07625 */ /* 0x000fca00078e02e7 */
[----:B------:R1:W-:Y:S01]  /*149e0*/  @P5 STG.E.128 [R240.64], R44 ;  /* 0x0000002cf0005986 */ /* 0x0003e2000c101d0a */
[----:B------:R-:W-:Y:S02]  /*149f0*/  LOP3.LUT P5, RZ, R230, 0x40000000, RZ, 0xc0, !PT ;  /* 0x40000000e6ff7812 */ /* 0x000fe400078ac0ff */
[----:B-1----:R-:W-:-:S05]  /*14a00*/  LEA R44, R247, R0, 0x7 ;  /* 0x00000000f72c7211 */ /* 0x002fca00078e38ff */
[----:B------:R-:W-:-:S05]  /*14a10*/  IMAD.WIDE R44, R44, R231, c[0x0][0x178] ;  /* 0x00005e002c2c7625 */ /* 0x000fca00078e02e7 */
[----:B------:R1:W-:Y:S01]  /*14a20*/  @P1 STG.E.128 [R44.64], R116 ;  /* 0x000000742c001986 */ /* 0x0003e2000c101d0a */
[-C--:B------:R-:W-:Y:S01]  /*14a30*/  LEA R245, R245, R0.reuse, 0x7 ;  /* 0x00000000f5f57211 */ /* 0x080fe200078e38ff */
[----:B----4-:R-:W-:Y:S01]  /*14a40*/  FADD R4, R4, R120 ;  /* 0x0000007804047221 */ /* 0x010fe20000000000 */
[----:B------:R-:W-:Y:S01]  /*14a50*/  FADD R5, R5, R121 ;  /* 0x0000007905057221 */ /* 0x000fe20000000000 */
[----:B------:R-:W-:Y:S01]  /*14a60*/  FADD R6, R6, R122 ;  /* 0x0000007a06067221 */ /* 0x000fe20000000000 */
[----:B------:R-:W-:Y:S01]  /*14a70*/  FADD R7, R7, R123 ;  /* 0x0000007b07077221 */ /* 0x000fe20000000000 */
[-C--:B------:R-:W-:Y:S02]  /*14a80*/  LEA R246, R246, R0.reuse, 0x7 ;  /* 0x00000000f6f67211 */ /* 0x080fe400078e38ff */
[----:B-1----:R-:W-:-:S05]  /*14a90*/  LEA R44, R248, R0, 0x7 ;  /* 0x00000000f82c7211 */ /* 0x002fca00078e38ff */
[----:B------:R-:W-:-:S05]  /*14aa0*/  IMAD.WIDE R44, R44, R231, c[0x0][0x178] ;  /* 0x00005e002c2c7625 */ /* 0x000fca00078e02e7 */
[----:B------:R1:W-:Y:S01]  /*14ab0*/  @P4 STG.E.128 [R44.64], R76 ;  /* 0x0000004c2c004986 */ /* 0x0003e2000c101d0a */
[----:B------:R-:W-:Y:S01]  /*14ac0*/  FADD R8, R8, R124 ;  /* 0x0000007c08087221 */ /* 0x000fe20000000000 */
[----:B------:R-:W-:Y:S01]  /*14ad0*/  FADD R9, R9, R125 ;  /* 0x0000007d09097221 */ /* 0x000fe20000000000 */
[----:B------:R-:W-:Y:S01]  /*14ae0*/  FADD R10, R10, R126 ;  /* 0x0000007e0a0a7221 */ /* 0x000fe20000000000 */
[----:B------:R-:W-:Y:S01]  /*14af0*/  FADD R11, R11, R127 ;  /* 0x0000007f0b0b7221 */ /* 0x000fe20000000000 */
[----:B-1----:R-:W-:-:S05]  /*14b00*/  IMAD.WIDE R44, R245, R231, c[0x0][0x178] ;  /* 0x00005e00f52c7625 */ /* 0x002fca00078e02e7 */
[----:B------:R1:W-:Y:S02]  /*14b10*/  @P5 STG.E.128 [R44.64], R4 ;  /* 0x000000042c005986 */ /* 0x0003e4000c101d0a */
[----:B-1----:R-:W-:Y:S01]  /*14b20*/  IMAD.WIDE R4, R246, R231, c[0x0][0x178] ;  /* 0x00005e00f6047625 */ /* 0x002fe200078e02e7 */
[-C--:B------:R-:W-:Y:S02]  /*14b30*/  LEA R6, R42, R0.reuse, 0x7 ;  /* 0x000000002a067211 */ /* 0x080fe400078e38ff */
[----:B------:R-:W4:Y:S04]  /*14b40*/  LDL.LU R42, [R1+0x88] ;  /* 0x00008800012a7983 */ /* 0x000f280000300800 */
[----:B------:R1:W-:Y:S02]  /*14b50*/  @P2 STG.E.128 [R4.64], R8 ;  /* 0x0000000804002986 */ /* 0x0003e4000c101d0a */
[----:B-1----:R-:W-:-:S02]  /*14b60*/  LEA R8, R43, R0, 0x7 ;  /* 0x000000002b087211 */ /* 0x002fc400078e38ff */
[----:B------:R-:W4:Y:S01]  /*14b70*/  LDL.LU R43, [R1+0x84] ;  /* 0x00008400012b7983 */ /* 0x000f220000300800 */
[-C--:B------:R-:W-:Y:S02]  /*14b80*/  LEA R251, R251, R0.reuse, 0x7 ;  /* 0x00000000fbfb7211 */ /* 0x080fe400078e38ff */
[----:B------:R-:W-:Y:S01]  /*14b90*/  LOP3.LUT P4, RZ, R230, 0x40000, RZ, 0xc0, !PT ;  /* 0x00040000e6ff7812 */ /* 0x000fe2000788c0ff */
[----:B------:R-:W-:Y:S01]  /*14ba0*/  FADD R20, R20, R128 ;  /* 0x0000008014147221 */ /* 0x000fe20000000000 */
[----:B------:R-:W-:Y:S01]  /*14bb0*/  FADD R21, R21, R129 ;  /* 0x0000008115157221 */ /* 0x000fe20000000000 */
[----:B------:R-:W-:Y:S01]  /*14bc0*/  FADD R22, R22, R130 ;  /* 0x0000008216167221 */ /* 0x000fe20000000000 */
[----:B------:R-:W-:Y:S01]  /*14bd0*/  FADD R23, R23, R131 ;  /* 0x0000008317177221 */ /* 0x000fe20000000000 */
[-C--:B------:R-:W-:Y:S01]  /*14be0*/  IMAD.WIDE R4, R251, R231.reuse, c[0x0][0x178] ;  /* 0x00005e00fb047625 */ /* 0x080fe200078e02e7 */
[----:B------:R-:W-:Y:S01]  /*14bf0*/  LOP3.LUT P5, RZ, R230, 0x20000, RZ, 0xc0, !PT ;  /* 0x00020000e6ff7812 */ /* 0x000fe200078ac0ff */
[----:B------:R-:W-:Y:S01]  /*14c00*/  FADD R16, R16, R132 ;  /* 0x0000008410107221 */ /* 0x000fe20000000000 */
[----:B------:R-:W-:Y:S01]  /*14c10*/  FADD R17, R17, R133 ;  /* 0x0000008511117221 */ /* 0x000fe20000000000 */
[----:B------:R-:W-:Y:S01]  /*14c20*/  FADD R18, R18, R134 ;  /* 0x0000008612127221 */ /* 0x000fe20000000000 */
[----:B------:R1:W-:Y:S01]  /*14c30*/  @P3 STG.E.128 [R4.64], R20 ;  /* 0x0000001404003986 */ /* 0x0003e2000c101d0a */
[----:B------:R-:W-:Y:S01]  /*14c40*/  FADD R19, R19, R135 ;  /* 0x0000008713137221 */ /* 0x000fe20000000000 */
[-C--:B------:R-:W-:Y:S01]  /*14c50*/  IMAD.WIDE R6, R6, R231.reuse, c[0x0][0x178] ;  /* 0x00005e0006067625 */ /* 0x080fe200078e02e7 */
[----:B------:R-:W-:Y:S01]  /*14c60*/  LOP3.LUT P2, RZ, R230, 0x10000, RZ, 0xc0, !PT ;  /* 0x00010000e6ff7812 */ /* 0x000fe2000784c0ff */
[----:B-----5:R-:W-:Y:S01]  /*14c70*/  FADD R12, R12, R136 ;  /* 0x000000880c0c7221 */ /* 0x020fe20000000000 */
[----:B------:R-:W-:Y:S01]  /*14c80*/  FADD R13, R13, R137 ;  /* 0x000000890d0d7221 */ /* 0x000fe20000000000 */
[----:B------:R-:W-:Y:S01]  /*14c90*/  FADD R14, R14, R138 ;  /* 0x0000008a0e0e7221 */ /* 0x000fe20000000000 */
[----:B------:R5:W-:Y:S01]  /*14ca0*/  @P4 STG.E.128 [R6.64], R16 ;  /* 0x0000001006004986 */ /* 0x000be2000c101d0a */
[----:B------:R-:W-:Y:S01]  /*14cb0*/  FADD R15, R15, R139 ;  /* 0x0000008b0f0f7221 */ /* 0x000fe20000000000 */
[----:B------:R-:W-:Y:S01]  /*14cc0*/  FADD R40, R40, R140 ;  /* 0x0000008c28287221 */ /* 0x000fe20000000000 */
[----:B------:R-:W-:Y:S01]  /*14cd0*/  FADD R41, R41, R141 ;  /* 0x0000008d29297221 */ /* 0x000fe20000000000 */
[----:B------:R-:W-:Y:S01]  /*14ce0*/  FADD R36, R36, R144 ;  /* 0x0000009024247221 */ /* 0x000fe20000000000 */
[----:B------:R-:W-:Y:S01]  /*14cf0*/  FADD R37, R37, R145 ;  /* 0x0000009125257221 */ /* 0x000fe20000000000 */
[----:B------:R-:W-:Y:S01]  /*14d00*/  FADD R38, R38, R146 ;  /* 0x0000009226267221 */ /* 0x000fe20000000000 */
[----:B---3--:R-:W-:Y:S01]  /*14d10*/  FADD R32, R32, R148 ;  /* 0x0000009420207221 */ /* 0x008fe20000000000 */
[----:B------:R-:W-:Y:S01]  /*14d20*/  FADD R33, R33, R149 ;  /* 0x0000009521217221 */ /* 0x000fe20000000000 */
[----:B------:R-:W-:Y:S01]  /*14d30*/  FADD R34, R34, R150 ;  /* 0x0000009622227221 */ /* 0x000fe20000000000 */
[----:B--2---:R-:W-:Y:S01]  /*14d40*/  FADD R24, R24, R152 ;  /* 0x0000009818187221 */ /* 0x004fe20000000000 */
[-C--:B-1----:R-:W-:Y:S01]  /*14d50*/  IMAD.WIDE R4, R8, R231.reuse, c[0x0][0x178] ;  /* 0x00005e0008047625 */ /* 0x082fe200078e02e7 */
[-C--:B------:R-:W-:Y:S01]  /*14d60*/  LEA R8, R39, R0.reuse, 0x7 ;  /* 0x0000000027087211 */ /* 0x080fe200078e38ff */
[----:B------:R-:W-:Y:S01]  /*14d70*/  FADD R25, R25, R153 ;  /* 0x0000009919197221 */ /* 0x000fe20000000000 */
[----:B------:R-:W2:Y:S03]  /*14d80*/  LDL.LU R39, [R1+0x80] ;  /* 0x0000800001277983 */ /* 0x000ea60000300800 */
[-C--:B-----5:R-:W-:Y:S01]  /*14d90*/  IMAD.WIDE R6, R8, R231.reuse, c[0x0][0x178] ;  /* 0x00005e0008067625 */ /* 0x0a0fe200078e02e7 */
[-C--:B------:R-:W-:Y:S01]  /*14da0*/  LEA R8, R35, R0.reuse, 0x7 ;  /* 0x0000000023087211 */ /* 0x080fe200078e38ff */
[----:B------:R-:W-:Y:S01]  /*14db0*/  FADD R26, R26, R154 ;  /* 0x0000009a1a1a7221 */ /* 0x000fe20000000000 */
[----:B------:R-:W3:Y:S04]  /*14dc0*/  LDL.LU R35, [R1+0x7c] ;  /* 0x00007c0001237983 */ /* 0x000ee80000300800 */
[----:B------:R1:W-:Y:S01]  /*14dd0*/  @P5 STG.E.128 [R4.64], R12 ;  /* 0x0000000c04005986 */ /* 0x0003e2000c101d0a */
[----:B----4-:R-:W-:Y:S01]  /*14de0*/  FADD R42, R42, R142 ;  /* 0x0000008e2a2a7221 */ /* 0x010fe20000000000 */
[----:B-1----:R-:W-:Y:S01]  /*14df0*/  IMAD.WIDE R4, R8, R231, c[0x0][0x178] ;  /* 0x00005e0008047625 */ /* 0x002fe200078e02e7 */
[-C--:B------:R-:W-:Y:S01]  /*14e00*/  LEA R8, R27, R0.reuse, 0x7 ;  /* 0x000000001b087211 */ /* 0x080fe200078e38ff */
[----:B------:R-:W-:Y:S01]  /*14e10*/  FADD R68, R68, R156 ;  /* 0x0000009c44447221 */ /* 0x000fe20000000000 */
[----:B------:R-:W4:Y:S01]  /*14e20*/  LDL.LU R27, [R1+0x78] ;  /* 0x00007800011b7983 */ /* 0x000f220000300800 */
[----:B------:R-:W-:Y:S01]  /*14e30*/  FADD R43, R43, R143 ;  /* 0x0000008f2b2b7221 */ /* 0x000fe20000000000 */
[C---:B------:R-:W-:Y:S01]  /*14e40*/  LOP3.LUT P3, RZ, R230.reuse, 0x8000, RZ, 0xc0, !PT ;  /* 0x00008000e6ff7812 */ /* 0x040fe2000786c0ff */
[----:B------:R-:W-:Y:S01]  /*14e50*/  FADD R69, R69, R157 ;  /* 0x0000009d45457221 */ /* 0x000fe20000000000 */
[----:B------:R-:W-:Y:S01]  /*14e60*/  LOP3.LUT P4, RZ, R230, 0x4000, RZ, 0xc0, !PT ;  /* 0x00004000e6ff7812 */ /* 0x000fe2000788c0ff */
        /* <DEDUP_REMOVED lines=11> */
[----:B------:R-:W-:-:S02]  /*14f20*/  LEA R252, R252, R0, 0x7 ;  /* 0x00000000fcfc7211 */ /* 0x000fc400078e38ff */
[-C--:B------:R-:W-:Y:S01]  /*14f30*/  LEA R250, R250, R0.reuse, 0x7 ;  /* 0x00000000fafa7211 */ /* 0x080fe200078e38ff */
[----:B------:R-:W-:Y:S01]  /*14f40*/  FADD R88, R88, R172 ;  /* 0x000000ac58587221 */ /* 0x000fe20000000000 */
[----:B------:R-:W-:Y:S01]  /*14f50*/  FADD R89, R89, R173 ;  /* 0x000000ad59597221 */ /* 0x000fe20000000000 */
[----:B------:R-:W-:Y:S01]  /*14f60*/  FADD R90, R90, R174 ;  /* 0x000000ae5a5a7221 */ /* 0x000fe20000000000 */
[----:B------:R-:W-:Y:S01]  /*14f70*/  FADD R84, R84, R176 ;  /* 0x000000b054547221 */ /* 0x000fe20000000000 */
[----:B------:R-:W-:Y:S01]  /*14f80*/  FADD R85, R85, R177 ;  /* 0x000000b155557221 */ /* 0x000fe20000000000 */
[----:B-1----:R-:W-:Y:S01]  /*14f90*/  IMAD.WIDE R6, R8, R231, c[0x0][0x178] ;  /* 0x00005e0008067625 */ /* 0x002fe200078e02e7 */
[-C--:B------:R-:W-:Y:S01]  /*14fa0*/  LEA R8, R71, R0.reuse, 0x7 ;  /* 0x0000000047087211 */ /* 0x080fe200078e38ff */
[----:B------:R-:W-:Y:S01]  /*14fb0*/  FADD R86, R86, R178 ;  /* 0x000000b256567221 */ /* 0x000fe20000000000 */
[----:B------:R-:W5:Y:S01]  /*14fc0*/  LDL.LU R71, [R1+0x74] ;  /* 0x0000740001477983 */ /* 0x000f620000300800 */
[----:B------:R-:W-:Y:S01]  /*14fd0*/  LOP3.LUT P5, RZ, R230, 0x2000, RZ, 0xc0, !PT ;  /* 0x00002000e6ff7812 */ /* 0x000fe200078ac0ff */
[----:B------:R-:W-:Y:S01]  /*14fe0*/  FADD R87, R87, R179 ;  /* 0x000000b357577221 */ /* 0x000fe20000000000 */
[----:B------:R-:W-:-:S02]  /*14ff0*/  LEA R249, R249, R0, 0x7 ;  /* 0x00000000f9f97211 */ /* 0x000fc400078e38ff */
[-C--:B------:R-:W-:Y:S01]  /*15000*/  LEA R244, R244, R0.reuse, 0x7 ;  /* 0x00000000f4f47211 */ /* 0x080fe200078e38ff */
[----:B------:R-:W-:Y:S01]  /*15010*/  FADD R80, R80, R180 ;  /* 0x000000b450507221 */ /* 0x000fe20000000000 */
[----:B------:R-:W-:Y:S01]  /*15020*/  LOP3.LUT P1, RZ, R230, 0x10, RZ, 0xc0, !PT ;  /* 0x00000010e6ff7812 */ /* 0x000fe2000782c0ff */
[----:B--2---:R-:W-:Y:S01]  /*15030*/  FADD R39, R39, R147 ;  /* 0x0000009327277221 */ /* 0x004fe20000000000 */
[----:B------:R-:W-:Y:S01]  /*15040*/  FADD R81, R81, R181 ;  /* 0x000000b551517221 */ /* 0x000fe20000000000 */
[----:B------:R-:W-:Y:S01]  /*15050*/  FADD R82, R82, R182 ;  /* 0x000000b652527221 */ /* 0x000fe20000000000 */
[----:B------:R-:W-:Y:S01]  /*15060*/  FADD R83, R83, R183 ;  /* 0x000000b753537221 */ /* 0x000fe20000000000 */
[----:B------:R-:W-:Y:S01]  /*15070*/  FADD R72, R72, R184 ;  /* 0x000000b848487221 */ /* 0x000fe20000000000 */
[----:B------:R1:W-:Y:S01]  /*15080*/  @P3 STG.E.128 [R4.64], R36 ;  /* 0x0000002404003986 */ /* 0x0003e2000c101d0a */
[----:B---3--:R-:W-:Y:S01]  /*15090*/  FADD R35, R35, R151 ;  /* 0x0000009723237221 */ /* 0x008fe20000000000 */
[----:B------:R-:W-:Y:S01]  /*150a0*/  LOP3.LUT P2, RZ, R230, 0x1000, RZ, 0xc0, !PT ;  /* 0x00001000e6ff7812 */ /* 0x000fe2000784c0ff */
[----:B------:R-:W-:Y:S01]  /*150b0*/  FADD R73, R73, R185 ;  /* 0x000000b949497221 */ /* 0x000fe20000000000 */
[----:B------:R-:W-:Y:S01]  /*150c0*/  FADD R74, R74, R186 ;  /* 0x000000ba4a4a7221 */ /* 0x000fe20000000000 */
[----:B------:R-:W-:Y:S01]  /*150d0*/  FADD R75, R75, R187 ;  /* 0x000000bb4b4b7221 */ /* 0x000fe20000000000 */
[----:B------:R2:W-:Y:S01]  /*150e0*/  @P4 STG.E.128 [R6.64], R32 ;  /* 0x0000002006004986 */ /* 0x0005e2000c101d0a */
[-C--:B------:R-:W-:Y:S01]  /*150f0*/  LEA R243, R243, R0.reuse, 0x7 ;  /* 0x00000000f3f37211 */ /* 0x080fe200078e38ff */
        /* <DEDUP_REMOVED lines=8> */
[----:B------:R-:W-:Y:S01]  /*15180*/  LDS.128 R12, [R2+0x840] ;  /* 0x00084000020c7984 */ /* 0x000fe20000000c00 */
[----:B-1----:R-:W-:Y:S01]  /*15190*/  IMAD.WIDE R4, R8, R231, c[0x0][0x178] ;  /* 0x00005e0008047625 */ /* 0x002fe200078e02e7 */
[----:B------:R-:W-:-:S02]  /*151a0*/  LEA R8, R63, R0, 0x7 ;  /* 0x000000003f087211 */ /* 0x000fc400078e38ff */
[----:B------:R-:W3:Y:S03]  /*151b0*/  LDL.LU R63, [R1+0x70] ;  /* 0x00007000013f7983 */ /* 0x000ee60000300800 */
[----:B--2---:R-:W-:Y:S01]  /*151c0*/  IMAD.WIDE R6, R8, R231, c[0x0][0x178] ;  /* 0x00005e0008067625 */ /* 0x004fe200078e02e7 */
[----:B------:R-:W-:Y:S01]  /*151d0*/  LEA R8, R59, R0, 0x7 ;  /* 0x000000003b087211 */ /* 0x000fe200078e38ff */
[----:B------:R-:W-:Y:S04]  /*151e0*/  LDS.128 R16, [R2+0x1080] ;  /* 0x0010800002107984 */ /* 0x000fe80000000c00 */
[----:B------:R-:W2:Y:S04]  /*151f0*/  LDL.LU R59, [R1+0x6c] ;  /* 0x00006c00013b7983 */ /* 0x000ea80000300800 */
[----:B------:R-:W-:Y:S01]  /*15200*/  LDS.128 R20, [R2+0x18c0] ;  /* 0x0018c00002147984 */ /* 0x000fe20000000c00 */
[----:B----4-:R-:W-:-:S05]  /*15210*/  FADD R27, R27, R155 ;  /* 0x0000009b1b1b7221 */ /* 0x010fca0000000000 */
[----:B------:R1:W-:Y:S02]  /*15220*/  @P5 STG.E.128 [R4.64], R24 ;  /* 0x0000001804005986 */ /* 0x0003e4000c101d0a */
[----:B-1----:R-:W-:Y:S01]  /*15230*/  IMAD.WIDE R4, R8, R231, c[0x0][0x178] ;  /* 0x00005e0008047625 */ /* 0x002fe200078e02e7 */
[----:B------:R-:W-:Y:S02]  /*15240*/  LEA R8, R55, R0, 0x7 ;  /* 0x0000000037087211 */ /* 0x000fe400078e38ff */
[----:B------:R-:W4:Y:S01]  /*15250*/  LDL.LU R55, [R1+0x68] ;  /* 0x0000680001377983 */ /* 0x000f220000300800 */
[----:B-----5:R-:W-:-:S05]  /*15260*/  FADD R71, R71, R159 ;  /* 0x0000009f47477221 */ /* 0x020fca0000000000 */
[----:B------:R1:W-:Y:S02]  /*15270*/  @P2 STG.E.128 [R6.64], R68 ;  /* 0x0000004406002986 */ /* 0x0003e4000c101d0a */
[----:B-1----:R-:W-:Y:S01]  /*15280*/  IMAD.WIDE R6, R8, R231, c[0x0][0x178] ;  /* 0x00005e0008067625 */ /* 0x002fe200078e02e7 */
[----:B------:R-:W-:Y:S02]  /*15290*/  LEA R8, R91, R0, 0x7 ;  /* 0x000000005b087211 */ /* 0x000fe400078e38ff */
[----:B------:R-:W5:Y:S01]  /*152a0*/  LDL.LU R91, [R1+0x64] ;  /* 0x00006400015b7983 */ /* 0x000f620000300800 */
[C---:B------:R-:W-:Y:S02]  /*152b0*/  LOP3.LUT P3, RZ, R230.reuse, 0x800, RZ, 0xc0, !PT ;  /* 0x00000800e6ff7812 */ /* 0x040fe4000786c0ff */
[C---:B------:R-:W-:Y:S02]  /*152c0*/  LOP3.LUT P4, RZ, R230.reuse, 0x400, RZ, 0xc0, !PT ;  /* 0x00000400e6ff7812 */ /* 0x040fe4000788c0ff */
[C---:B------:R-:W-:Y:S01]  /*152d0*/  LOP3.LUT P5, RZ, R230.reuse, 0x200, RZ, 0xc0, !PT ;  /* 0x00000200e6ff7812 */ /* 0x040fe200078ac0ff */
[----:B---3--:R-:W-:Y:S01]  /*152e0*/  FADD R63, R63, R163 ;  /* 0x000000a33f3f7221 */ /* 0x008fe20000000000 */
[----:B------:R-:W-:-:S07]  /*152f0*/  LOP3.LUT P2, RZ, R230, 0x100, RZ, 0xc0, !PT ;  /* 0x00000100e6ff7812 */ /* 0x000fce000784c0ff */
[----:B------:R1:W-:Y:S01]  /*15300*/  @P3 STG.E.128 [R4.64], R60 ;  /* 0x0000003c04003986 */ /* 0x0003e2000c101d0a */
[----:B------:R-:W-:Y:S01]  /*15310*/  LOP3.LUT P3, RZ, R230, 0x80, RZ, 0xc0, !PT ;  /* 0x00000080e6ff7812 */ /* 0x000fe2000786c0ff */
[----:B--2---:R-:W-:-:S05]  /*15320*/  FADD R59, R59, R167 ;  /* 0x000000a73b3b7221 */ /* 0x004fca0000000000 */
[----:B------:R2:W-:Y:S01]  /*15330*/  @P4 STG.E.128 [R6.64], R56 ;  /* 0x0000003806004986 */ /* 0x0005e2000c101d0a */
[----:B------:R-:W-:Y:S01]  /*15340*/  LOP3.LUT P4, RZ, R230, 0x40, RZ, 0xc0, !PT ;  /* 0x00000040e6ff7812 */ /* 0x000fe2000788c0ff */
[-C--:B-1----:R-:W-:Y:S01]  /*15350*/  IMAD.WIDE R4, R8, R231.reuse, c[0x0][0x178] ;  /* 0x00005e0008047625 */ /* 0x082fe200078e02e7 */
[----:B------:R-:W-:Y:S02]  /*15360*/  LEA R8, R67, R0, 0x7 ;  /* 0x0000000043087211 */ /* 0x000fe400078e38ff */
[----:B------:R-:W3:Y:S01]  /*15370*/  LDL.LU R67, [R1+0x60] ;  /* 0x0000600001437983 */ /* 0x000ee20000300800 */
[----:B--2---:R-:W-:Y:S01]  /*15380*/  IMAD.WIDE R6, R252, R231, c[0x0][0x178] ;  /* 0x00005e00fc067625 */ /* 0x004fe200078e02e7 */
[----:B----4-:R-:W-:-:S05]  /*15390*/  FADD R55, R55, R171 ;  /* 0x000000ab37377221 */ /* 0x010fca0000000000 */
[----:B------:R1:W-:Y:S01]  /*153a0*/  @P5 STG.E.128 [R4.64], R52 ;  /* 0x0000003404005986 */ /* 0x0003e2000c101d0a */
[----:B------:R-:W-:Y:S01]  /*153b0*/  LOP3.LUT P5, RZ, R230, 0x20, RZ, 0xc0, !PT ;  /* 0x00000020e6ff7812 */ /* 0x000fe200078ac0ff */
[----:B-1----:R-:W-:Y:S01]  /*153c0*/  IMAD.WIDE R4, R250, R231, c[0x0][0x178] ;  /* 0x00005e00fa047625 */ /* 0x002fe200078e02e7 */
[----:B-----5:R-:W-:-:S05]  /*153d0*/  FADD R91, R91, R175 ;  /* 0x000000af5b5b7221 */ /* 0x020fca0000000000 */
[----:B------:R1:W-:Y:S04]  /*153e0*/  @P2 STG.E.128 [R6.64], R88 ;  /* 0x0000005806002986 */ /* 0x0003e8000c101d0a */
[----:B------:R2:W-:Y:S01]  /*153f0*/  @P3 STG.E.128 [R4.64], R84 ;  /* 0x0000005404003986 */ /* 0x0005e2000c101d0a */
[----:B-1----:R-:W-:-:S04]  /*15400*/  IMAD.WIDE R6, R249, R231, c[0x0][0x178] ;  /* 0x00005e00f9067625 */ /* 0x002fc800078e02e7 */
[-C--:B--2---:R-:W-:Y:S01]  /*15410*/  IMAD.WIDE R4, R244, R231.reuse, c[0x0][0x178] ;  /* 0x00005e00f4047625 */ /* 0x084fe200078e02e7 */
[----:B------:R1:W-:Y:S04]  /*15420*/  @P4 STG.E.128 [R6.64], R80 ;  /* 0x0000005006004986 */ /* 0x0003e8000c101d0a */
[----:B------:R2:W-:Y:S01]  /*15430*/  @P5 STG.E.128 [R4.64], R72 ;  /* 0x0000004804005986 */ /* 0x0005e2000c101d0a */
[----:B-1----:R-:W-:-:S04]  /*15440*/  IMAD.WIDE R6, R243, R231, c[0x0][0x178] ;  /* 0x00005e00f3067625 */ /* 0x002fc800078e02e7 */
[-C--:B--2---:R-:W-:Y:S01]  /*15450*/  IMAD.WIDE R4, R8, R231.reuse, c[0x0][0x178] ;  /* 0x00005e0008047625 */ /* 0x084fe200078e02e7 */
[-C--:B------:R-:W-:Y:S01]  /*15460*/  LEA R8, R51, R0.reuse, 0x7 ;  /* 0x0000000033087211 */ /* 0x080fe200078e38ff */
[----:B------:R1:W-:Y:S04]  /*15470*/  @P1 STG.E.128 [R6.64], R96 ;  /* 0x0000006006001986 */ /* 0x0003e8000c101d0a */
[----:B------:R-:W2:Y:S01]  /*15480*/  LDL.LU R51, [R1+0x5c] ;  /* 0x00005c0001337983 */ /* 0x000ea20000300800 */
[----:B-1----:R-:W-:Y:S01]  /*15490*/  IMAD.WIDE R6, R8, R231, c[0x0][0x178] ;  /* 0x00005e0008067625 */ /* 0x002fe200078e02e7 */
[----:B------:R-:W-:Y:S02]  /*154a0*/  LEA R8, R115, R0, 0x7 ;  /* 0x0000000073087211 */ /* 0x000fe400078e38ff */
[----:B------:R-:W4:Y:S01]  /*154b0*/  LDL.LU R115, [R1+0x58] ;  /* 0x0000580001737983 */ /* 0x000f220000300800 */
[----:B------:R-:W-:-:S13]  /*154c0*/  LOP3.LUT P2, RZ, R230, 0x8, RZ, 0xc0, !PT ;  /* 0x00000008e6ff7812 */ /* 0x000fda000784c0ff */
[----:B------:R1:W-:Y:S01]  /*154d0*/  @P2 STG.E.128 [R4.64], R92 ;  /* 0x0000005c04002986 */ /* 0x0003e2000c101d0a */
[----:B------:R-:W-:Y:S01]  /*154e0*/  LOP3.LUT P3, RZ, R230, 0x4, RZ, 0xc0, !PT ;  /* 0x00000004e6ff7812 */ /* 0x000fe2000786c0ff */
[----:B-1----:R-:W-:Y:S02]  /*154f0*/  IMAD.WIDE R4, R8, R231, c[0x0][0x178] ;  /* 0x00005e0008047625 */ /* 0x002fe400078e02e7 */
[----:B------:R-:W1:Y:S01]  /*15500*/  LDS.128 R8, [R2] ;  /* 0x0000000002087984 */ /* 0x000e620000000c00 */
[C---:B------:R-:W-:Y:S02]  /*15510*/  LOP3.LUT P4, RZ, R230.reuse, 0x2, RZ, 0xc0, !PT ;  /* 0x00000002e6ff7812 */ /* 0x040fe4000788c0ff */
[----:B------:R-:W-:Y:S01]  /*15520*/  LOP3.LUT P5, RZ, R230, 0x1, RZ, 0xc0, !PT ;  /* 0x00000001e6ff7812 */ /* 0x000fe200078ac0ff */
[----:B------:R-:W-:Y:S01]  /*15530*/  FADD R64, R64, R196 ;  /* 0x000000c440407221 */ /* 0x000fe20000000000 */
[----:B------:R-:W-:Y:S01]  /*15540*/  FADD R65, R65, R197 ;  /* 0x000000c541417221 */ /* 0x000fe20000000000 */
[----:B------:R-:W-:Y:S01]  /*15550*/  FADD R66, R66, R198 ;  /* 0x000000c642427221 */ /* 0x000fe20000000000 */
[----:B---3--:R-:W-:Y:S01]  /*15560*/  FADD R67, R67, R199 ;  /* 0x000000c743437221 */ /* 0x008fe20000000000 */
[----:B------:R-:W-:Y:S01]  /*15570*/  LEA R242, R242, R0, 0x7 ;  /* 0x00000000f2f27211 */ /* 0x000fe200078e38ff */
[----:B------:R-:W-:Y:S01]  /*15580*/  FADD R48, R48, R200 ;  /* 0x000000c830307221 */ /* 0x000fe20000000000 */
[----:B------:R-:W-:Y:S01]  /*15590*/  FADD R49, R49, R201 ;  /* 0x000000c931317221 */ /* 0x000fe20000000000 */
[----:B------:R-:W-:Y:S01]  /*155a0*/  FADD R50, R50, R202 ;  /* 0x000000ca32327221 */ /* 0x000fe20000000000 */
[----:B------:R3:W-:Y:S01]  /*155b0*/  @P3 STG.E.128 [R6.64], R64 ;  /* 0x0000004006003986 */ /* 0x0007e2000c101d0a */
[----:B------:R-:W-:Y:S01]  /*155c0*/  FADD R112, R112, R204 ;  /* 0x000000cc70707221 */ /* 0x000fe20000000000 */
[----:B------:R-:W-:Y:S01]  /*155d0*/  FADD R113, R113, R205 ;  /* 0x000000cd71717221 */ /* 0x000fe20000000000 */
[----:B------:R-:W-:Y:S01]  /*155e0*/  FADD R114, R114, R206 ;  /* 0x000000ce72727221 */ /* 0x000fe20000000000 */
[----:B------:R-:W-:-:S02]  /*155f0*/  LOP3.LUT P3, RZ, R230, 0x8000000, RZ, 0xc0, !PT ;  /* 0x08000000e6ff7812 */ /* 0x000fc4000786c0ff */
[----:B------:R-:W-:Y:S02]  /*15600*/  LOP3.LUT P2, RZ, R230, 0x10000000, RZ, 0xc0, !PT ;  /* 0x10000000e6ff7812 */ /* 0x000fe4000784c0ff */
[-C--:B------:R-:W-:Y:S01]  /*15610*/  LEA R229, R229, R0.reuse, 0x7 ;  /* 0x00000000e5e57211 */ /* 0x080fe200078e38ff */
[-C--:B---3--:R-:W-:Y:S01]  /*15620*/  IMAD.WIDE R6, R242, R231.reuse, c[0x0][0x178] ;  /* 0x00005e00f2067625 */ /* 0x088fe200078e02e7 */
[----:B------:R-:W-:Y:S02]  /*15630*/  LOP3.LUT P1, RZ, R230, 0x20000000, RZ, 0xc0, !PT ;  /* 0x20000000e6ff7812 */ /* 0x000fe4000782c0ff */
[-C--:B------:R-:W-:Y:S02]  /*15640*/  LEA R30, R30, R0.reuse, 0x7 ;  /* 0x000000001e1e7211 */ /* 0x080fe400078e38ff */
[-C--:B------:R-:W-:Y:S01]  /*15650*/  LEA R31, R31, R0.reuse, 0x7 ;  /* 0x000000001f1f7211 */ /* 0x080fe200078e38ff */
[----:B------:R-:W-:Y:S01]  /*15660*/  FADD R100, R100, R208 ;  /* 0x000000d064647221 */ /* 0x000fe20000000000 */
[-C--:B------:R-:W-:Y:S01]  /*15670*/  LEA R24, R3, R0.reuse, 0x7 ;  /* 0x0000000003187211 */ /* 0x080fe200078e38ff */
[----:B------:R-:W-:Y:S01]  /*15680*/  FADD R101, R101, R209 ;  /* 0x000000d165657221 */ /* 0x000fe20000000000 */
[----:B------:R-:W-:Y:S01]  /*15690*/  LEA R228, R228, R0, 0x7 ;  /* 0x00000000e4e47211 */ /* 0x000fe200078e38ff */
[----:B------:R-:W-:Y:S01]  /*156a0*/  FADD R102, R102, R210 ;  /* 0x000000d266667221 */ /* 0x000fe20000000000 */
[----:B------:R-:W-:Y:S01]  /*156b0*/  FADD R103, R103, R211 ;  /* 0x000000d367677221 */ /* 0x000fe20000000000 */
[-C--:B------:R-:W-:Y:S01]  /*156c0*/  IMAD.WIDE R2, R229, R231.reuse, c[0x0][0x178] ;  /* 0x00005e00e5027625 */ /* 0x080fe200078e02e7 */
        /* <DEDUP_REMOVED lines=8> */
[----:B-1----:R-:W-:Y:S01]  /*15750*/  FADD R220, R8, R220 ;  /* 0x000000dc08dc7221 */ /* 0x002fe20000000000 */
[----:B------:R-:W-:Y:S01]  /*15760*/  FADD R221, R9, R221 ;  /* 0x000000dd09dd7221 */ /* 0x000fe20000000000 */
[----:B------:R-:W-:Y:S01]  /*15770*/  FADD R222, R10, R222 ;  /* 0x000000de0ade7221 */ /* 0x000fe20000000000 */
[----:B------:R-:W-:Y:S01]  /*15780*/  FADD R223, R11, R223 ;  /* 0x000000df0bdf7221 */ /* 0x000fe20000000000 */
[-C--:B------:R-:W-:Y:S01]  /*15790*/  IMAD.WIDE R8, R31, R231.reuse, c[0x0][0x178] ;  /* 0x00005e001f087625 */ /* 0x080fe200078e02e7 */
[----:B------:R-:W-:Y:S01]  /*157a0*/  FADD R224, R12, R224 ;  /* 0x000000e00ce07221 */ /* 0x000fe20000000000 */
        /* <DEDUP_REMOVED lines=8> */
[----:B------:R-:W-:Y:S01]  /*15830*/  IMAD.WIDE R12, R228, R231, c[0x0][0x178] ;  /* 0x00005e00e40c7625 */ /* 0x000fe200078e02e7 */
[----:B------:R-:W-:Y:S01]  /*15840*/  FADD R20, R20, R236 ;  /* 0x000000ec14147221 */ /* 0x000fe20000000000 */
[----:B------:R-:W-:Y:S01]  /*15850*/  FADD R21, R21, R237 ;  /* 0x000000ed15157221 */ /* 0x000fe20000000000 */
[----:B------:R-:W-:Y:S01]  /*15860*/  FADD R22, R22, R238 ;  /* 0x000000ee16167221 */ /* 0x000fe20000000000 */
[----:B------:R-:W-:Y:S01]  /*15870*/  FADD R23, R23, R239 ;  /* 0x000000ef17177221 */ /* 0x000fe20000000000 */
[----:B--2---:R-:W-:-:S05]  /*15880*/  FADD R51, R51, R203 ;  /* 0x000000cb33337221 */ /* 0x004fca0000000000 */
[----:B------:R1:W-:Y:S01]  /*15890*/  @P4 STG.E.128 [R4.64], R48 ;  /* 0x0000003004004986 */ /* 0x0003e2000c101d0a */
[----:B------:R-:W-:Y:S01]  /*158a0*/  LOP3.LUT P4, RZ, R230, 0x4000000, RZ, 0xc0, !PT ;  /* 0x04000000e6ff7812 */ /* 0x000fe2000788c0ff */
[----:B----4-:R-:W-:-:S05]  /*158b0*/  FADD R115, R115, R207 ;  /* 0x000000cf73737221 */ /* 0x010fca0000000000 */
[----:B------:R2:W-:Y:S01]  /*158c0*/  @P5 STG.E.128 [R6.64], R112 ;  /* 0x0000007006005986 */ /* 0x0005e2000c101d0a */
[----:B------:R-:W-:Y:S02]  /*158d0*/  LOP3.LUT P5, RZ, R230, 0x2000000, RZ, 0xc0, !PT ;  /* 0x02000000e6ff7812 */ /* 0x000fe400078ac0ff */
[----:B-1----:R-:W-:-:S05]  /*158e0*/  LEA R4, R29, R0, 0x7 ;  /* 0x000000001d047211 */ /* 0x002fca00078e38ff */
[----:B------:R-:W-:Y:S01]  /*158f0*/  IMAD.WIDE R4, R4, R231, c[0x0][0x178] ;  /* 0x00005e0004047625 */ /* 0x000fe200078e02e7 */
[----:B------:R-:W-:-:S05]  /*15900*/  LEA R0, R28, R0, 0x7 ;  /* 0x000000001c007211 */ /* 0x000fca00078e38ff */
[----:B------:R1:W-:Y:S01]  /*15910*/  @P5 STG.E.128 [R2.64], R100 ;  /* 0x0000006402005986 */ /* 0x0003e2000c101d0a */
[----:B--2---:R-:W-:-:S03]  /*15920*/  IMAD.WIDE R6, R30, R231, c[0x0][0x178] ;  /* 0x00005e001e067625 */ /* 0x004fc600078e02e7 */
[----:B------:R2:W-:Y:S04]  /*15930*/  @P4 STG.E.128 [R4.64], R104 ;  /* 0x0000006804004986 */ /* 0x0005e8000c101d0a */
[----:B------:R2:W-:Y:S04]  /*15940*/  @P3 STG.E.128 [R6.64], R108 ;  /* 0x0000006c06003986 */ /* 0x0005e8000c101d0a */
[----:B------:R2:W-:Y:S04]  /*15950*/  @P2 STG.E.128 [R8.64], R220 ;  /* 0x000000dc08002986 */ /* 0x0005e8000c101d0a */
[----:B------:R2:W-:Y:S01]  /*15960*/  @P1 STG.E.128 [R10.64], R224 ;  /* 0x000000e00a001986 */ /* 0x0005e2000c101d0a */
[----:B-1----:R-:W-:-:S03]  /*15970*/  IMAD.WIDE R2, R0, R231, c[0x0][0x178] ;  /* 0x00005e0000027625 */ /* 0x002fc600078e02e7 */
[----:B------:R2:W-:Y:S01]  /*15980*/  @P0 STG.E.128 [R12.64], R16 ;  /* 0x000000100c000986 */ /* 0x0005e2000c101d0a */
[----:B------:R-:W-:Y:S05]  /*15990*/  @!P6 EXIT ;  /* 0x000000000000e94d */ /* 0x000fea0003800000 */
[----:B------:R-:W-:Y:S01]  /*159a0*/  STG.E.128 [R2.64], R20 ;  /* 0x0000001402007986 */ /* 0x000fe2000c101d0a */
[----:B------:R-:W-:Y:S05]  /*159b0*/  EXIT ;  /* 0x000000000000794d */ /* 0x000fea0003800000 */
.L_x_2:
[----:B------:R-:W-:-:S00]  /*159c0*/  BRA `(.L_x_2) ;  /* 0xfffffff000007947 */ /* 0x000fc0000383ffff */
[----:B------:R-:W-:-:S00]  /*159d0*/  NOP ;  /* 0x0000000000007918 */ /* 0x000fc00000000000 */
        /* <DEDUP_REMOVED lines=10> */
.L_x_3:


//--------------------- .nv.shared.triton_mm      --------------------------
	.section	.nv.shared.triton_mm,"aw",@nobits
	.align	16
